def matmul_kernel(
    a_ptr,
    b_ptr,
    c_ptr,
    M,
    N,
    K,
    stride_am,
    stride_ak,
    stride_bk,
    stride_bn,
    stride_cm,
    stride_cn,
    BLOCK_M: tl.constexpr,
    BLOCK_N: tl.constexpr,
    BLOCK_K: tl.constexpr,
    GROUP_M: tl.constexpr,
):
    pid = tl.program_id(axis=0)
    num_pid_m = tl.cdiv(M, BLOCK_M)
    num_pid_n = tl.cdiv(N, BLOCK_N)
    num_pid_in_group = GROUP_M * num_pid_n
    group_id = pid // num_pid_in_group
    first_pid_m = group_id * GROUP_M
    group_size_m = min(num_pid_m - first_pid_m, GROUP_M)
    pid_m = first_pid_m + ((pid % num_pid_in_group) % group_size_m)
    pid_n = (pid % num_pid_in_group) // group_size_m

    offs_am = (pid_m * BLOCK_M + tl.arange(0, BLOCK_M)) % M
    offs_bn = (pid_n * BLOCK_N + tl.arange(0, BLOCK_N)) % N
    offs_k = tl.arange(0, BLOCK_K)
    a_ptrs = a_ptr + offs_am[:, None] * stride_am + offs_k[None, :] * stride_ak
    b_ptrs = b_ptr + offs_k[:, None] * stride_bk + offs_bn[None, :] * stride_bn

    acc = tl.zeros((BLOCK_M, BLOCK_N), dtype=tl.float32)
    for kk in range(0, tl.cdiv(K, BLOCK_K)):
        a = tl.load(a_ptrs, mask=offs_k[None, :] < K - kk * BLOCK_K, other=0.0)
        b = tl.load(b_ptrs, mask=offs_k[:, None] < K - kk * BLOCK_K, other=0.0)
        acc = tl.dot(a, b, acc)
        a_ptrs += BLOCK_K * stride_ak
        b_ptrs += BLOCK_K * stride_bk

    c = acc.to(c_ptr.dtype.element_ty)
    offs_cm = pid_m * BLOCK_M + tl.arange(0, BLOCK_M)
    offs_cn = pid_n * BLOCK_N + tl.arange(0, BLOCK_N)
    c_ptrs = c_ptr + offs_cm[:, None] * stride_cm + offs_cn[None, :] * stride_cn
    mask = (offs_cm[:, None] < M) & (offs_cn[None, :] < N)
    tl.store(c_ptrs, c, mask=mask)

# config = {"BLOCK_K": 64, "BLOCK_M": 128, "BLOCK_N": 32, "GROUP_M": 8, "arch": "sm_100", "dtype": "fp8e4m3", "num_ctas": 1, "num_stages": 3, "num_warps": 4}
# arch = sm_100


// ===== COMPILED SASS (sm_100a) =====

	.target	sm_100a

	.elftype	@"ET_EXEC"


//--------------------- .note.nv.tkinfo           --------------------------
	.section	.note.nv.tkinfo,"",@"SHT_NOTE"
	.sectionflags	@"SHF_NOTE_NV_TKINFO"
	.tkinfo
        /*0018*/ 	.word	0x00000081
        /*0030*/ 	.string	""
        /*0030*/ 	.string	"ptxas-blackwell"
        /*0030*/ 	.string	"Cuda compilation tools, release 12.9, V12.9.86"
        /*0030*/ 	.string	"Build cuda_12.9.r12.9/compiler.36037853_0"
        /*0030*/ 	.string	"-v  -suppress-debug-info  -lineinfo  -arch sm_100a "



//--------------------- .note.nv.cuver            --------------------------
	.section	.note.nv.cuver,"",@"SHT_NOTE"
	.sectionflags	@"SHF_NOTE_NV_CUVER"
        /*0018*/ 	.short	0x0001
        /*001a*/ 	.short	0x0064
        /*001c*/ 	.short	0x0001
        /*001e*/ 	.short	0x0000
        /*0020*/ 	.short	0x0001
        /*0022*/ 	.short	0x0000


//--------------------- .nv.info                  --------------------------
	.section	.nv.info,"",@"SHT_CUDA_INFO"
	.align	4


	//----- nvinfo : EIATTR_REGCOUNT
	.align		4
        /*0000*/ 	.byte	0x04, 0x2f
        /*0002*/ 	.short	(.L_4 - .L_3)
	.align		4
.L_3:
        /*0004*/ 	.word	index@(matmul_kernel)
        /*0008*/ 	.word	0x000000a8


	//----- nvinfo : EIATTR_FRAME_SIZE
	.align		4
.L_4:
        /*000c*/ 	.byte	0x04, 0x11
        /*000e*/ 	.short	(.L_6 - .L_5)
	.align		4
.L_5:
        /*0010*/ 	.word	index@($__internal_2_$__cuda_sm10x_tcgen05_guardrail_trap_unallocated_columns_being_dealloced)
        /*0014*/ 	.word	0x00000000


	//----- nvinfo : EIATTR_FRAME_SIZE
	.align		4
.L_6:
        /*0018*/ 	.byte	0x04, 0x11
        /*001a*/ 	.short	(.L_8 - .L_7)
	.align		4
.L_7:
        /*001c*/ 	.word	index@($__internal_1_$__cuda_sm10x_tcgen05_guardrail_trap_phase_invalid_during_alloc)
        /*0020*/ 	.word	0x00000000


	//----- nvinfo : EIATTR_FRAME_SIZE
	.align		4
.L_8:
        /*0024*/ 	.byte	0x04, 0x11
        /*0026*/ 	.short	(.L_10 - .L_9)
	.align		4
.L_9:
        /*0028*/ 	.word	index@($__internal_0_$__cuda_sm10x_tcgen05_guardrail_trap_col_being_dealloced_not_returned_by_alloc)
        /*002c*/ 	.word	0x00000000


	//----- nvinfo : EIATTR_FRAME_SIZE
	.align		4
.L_10:
        /*0030*/ 	.byte	0x04, 0x11
        /*0032*/ 	.short	(.L_12 - .L_11)
	.align		4
.L_11:
        /*0034*/ 	.word	index@(matmul_kernel)
        /*0038*/ 	.word	0x00000000


	//----- nvinfo : EIATTR_MIN_STACK_SIZE
	.align		4
.L_12:
        /*003c*/ 	.byte	0x04, 0x12
        /*003e*/ 	.short	(.L_14 - .L_13)
	.align		4
.L_13:
        /*0040*/ 	.word	index@(matmul_kernel)
        /*0044*/ 	.word	0x00000000
.L_14:


//--------------------- .nv.info.matmul_kernel    --------------------------
	.section	.nv.info.matmul_kernel,"",@"SHT_CUDA_INFO"
	.sectionflags	@""
	.align	4


	//----- nvinfo : EIATTR_CUDA_API_VERSION
	.align		4
        /*0000*/ 	.byte	0x04, 0x37
        /*0002*/ 	.short	(.L_16 - .L_15)
.L_15:
        /*0004*/ 	.word	0x00000081


	//----- nvinfo : EIATTR_KPARAM_INFO
	.align		4
.L_16:
        /*0008*/ 	.byte	0x04, 0x17
        /*000a*/ 	.short	(.L_18 - .L_17)
.L_17:
        /*000c*/ 	.word	0x00000000
        /*0010*/ 	.short	0x000d
        /*0012*/ 	.short	0x0048
        /*0014*/ 	.byte	0x00, 0xf4, 0x21, 0x00


	//----- nvinfo : EIATTR_KPARAM_INFO
	.align		4
.L_18:
        /*0018*/ 	.byte	0x04, 0x17
        /*001a*/ 	.short	(.L_20 - .L_19)
.L_19:
        /*001c*/ 	.word	0x00000000
        /*0020*/ 	.short	0x000c
        /*0022*/ 	.short	0x0040
        /*0024*/ 	.byte	0x00, 0xf4, 0x21, 0x00


	//----- nvinfo : EIATTR_KPARAM_INFO
	.align		4
.L_20:
        /*0028*/ 	.byte	0x04, 0x17
        /*002a*/ 	.short	(.L_22 - .L_21)
.L_21:
        /*002c*/ 	.word	0x00000000
        /*0030*/ 	.short	0x000b
        /*0032*/ 	.short	0x0038
        /*0034*/ 	.byte	0x00, 0xf0, 0x11, 0x00


	//----- nvinfo : EIATTR_KPARAM_INFO
	.align		4
.L_22:
        /*0038*/ 	.byte	0x04, 0x17
        /*003a*/ 	.short	(.L_24 - .L_23)
.L_23:
        /*003c*/ 	.word	0x00000000
        /*0040*/ 	.short	0x000a
        /*0042*/ 	.short	0x0034
        /*0044*/ 	.byte	0x00, 0xf0, 0x11, 0x00


	//----- nvinfo : EIATTR_KPARAM_INFO
	.align		4
.L_24:
        /*0048*/ 	.byte	0x04, 0x17
        /*004a*/ 	.short	(.L_26 - .L_25)
.L_25:
        /*004c*/ 	.word	0x00000000
        /*0050*/ 	.short	0x0009
        /*0052*/ 	.short	0x0030
        /*0054*/ 	.byte	0x00, 0xf0, 0x11, 0x00


	//----- nvinfo : EIATTR_KPARAM_INFO
	.align		4
.L_26:
        /*0058*/ 	.byte	0x04, 0x17
        /*005a*/ 	.short	(.L_28 - .L_27)
.L_27:
        /*005c*/ 	.word	0x00000000
        /*0060*/ 	.short	0x0008
        /*0062*/ 	.short	0x002c
        /*0064*/ 	.byte	0x00, 0xf0, 0x11, 0x00


	//----- nvinfo : EIATTR_KPARAM_INFO
	.align		4
.L_28:
        /*0068*/ 	.byte	0x04, 0x17
        /*006a*/ 	.short	(.L_30 - .L_29)
.L_29:
        /*006c*/ 	.word	0x00000000
        /*0070*/ 	.short	0x0007
        /*0072*/ 	.short	0x0028
        /*0074*/ 	.byte	0x00, 0xf0, 0x11, 0x00


	//----- nvinfo : EIATTR_KPARAM_INFO
	.align		4
.L_30:
        /*0078*/ 	.byte	0x04, 0x17
        /*007a*/ 	.short	(.L_32 - .L_31)
.L_31:
        /*007c*/ 	.word	0x00000000
        /*0080*/ 	.short	0x0006
        /*0082*/ 	.short	0x0024
        /*0084*/ 	.byte	0x00, 0xf0, 0x11, 0x00


	//----- nvinfo : EIATTR_KPARAM_INFO
	.align		4
.L_32:
        /*0088*/ 	.byte	0x04, 0x17
        /*008a*/ 	.short	(.L_34 - .L_33)
.L_33:
        /*008c*/ 	.word	0x00000000
        /*0090*/ 	.short	0x0005
        /*0092*/ 	.short	0x0020
        /*0094*/ 	.byte	0x00, 0xf0, 0x11, 0x00


	//----- nvinfo : EIATTR_KPARAM_INFO
	.align		4
.L_34:
        /*0098*/ 	.byte	0x04, 0x17
        /*009a*/ 	.short	(.L_36 - .L_35)
.L_35:
        /*009c*/ 	.word	0x00000000
        /*00a0*/ 	.short	0x0004
        /*00a2*/ 	.short	0x001c
        /*00a4*/ 	.byte	0x00, 0xf0, 0x11, 0x00


	//----- nvinfo : EIATTR_KPARAM_INFO
	.align		4
.L_36:
        /*00a8*/ 	.byte	0x04, 0x17
        /*00aa*/ 	.short	(.L_38 - .L_37)
.L_37:
        /*00ac*/ 	.word	0x00000000
        /*00b0*/ 	.short	0x0003
        /*00b2*/ 	.short	0x0018
        /*00b4*/ 	.byte	0x00, 0xf0, 0x11, 0x00


	//----- nvinfo : EIATTR_KPARAM_INFO
	.align		4
.L_38:
        /*00b8*/ 	.byte	0x04, 0x17
        /*00ba*/ 	.short	(.L_40 - .L_39)
.L_39:
        /*00bc*/ 	.word	0x00000000
        /*00c0*/ 	.short	0x0002
        /*00c2*/ 	.short	0x0010
        /*00c4*/ 	.byte	0x00, 0xf4, 0x21, 0x00


	//----- nvinfo : EIATTR_KPARAM_INFO
	.align		4
.L_40:
        /*00c8*/ 	.byte	0x04, 0x17
        /*00ca*/ 	.short	(.L_42 - .L_41)
.L_41:
        /*00cc*/ 	.word	0x00000000
        /*00d0*/ 	.short	0x0001
        /*00d2*/ 	.short	0x0008
        /*00d4*/ 	.byte	0x00, 0xf4, 0x21, 0x00


	//----- nvinfo : EIATTR_KPARAM_INFO
	.align		4
.L_42:
        /*00d8*/ 	.byte	0x04, 0x17
        /*00da*/ 	.short	(.L_44 - .L_43)
.L_43:
        /*00dc*/ 	.word	0x00000000
        /*00e0*/ 	.short	0x0000
        /*00e2*/ 	.short	0x0000
        /*00e4*/ 	.byte	0x00, 0xf4, 0x21, 0x00


	//----- nvinfo : EIATTR_AT_ENTRY_FRAGMENTS
	.align		4
.L_44:
        /*00e8*/ 	.byte	0x04, 0x4f
        /*00ea*/ 	.short	(.L_46 - .L_45)


	//   ....[0]....
.L_45:
        /*00ec*/ 	.word	0x00000004


	//----- nvinfo : EIATTR_RESERVED_SMEM_USED
	.align		4
.L_46:
        /*00f0*/ 	.byte	0x01, 0x41
	.zero		2


	//----- nvinfo : EIATTR_SPARSE_MMA_MASK
	.align		4
        /*00f4*/ 	.byte	0x03, 0x50
        /*00f6*/ 	.short	0x0000


	//----- nvinfo : EIATTR_TCGEN05_1CTA_USED
	.align		4
        /*00f8*/ 	.byte	0x01, 0x51
	.zero		2


	//----- nvinfo : EIATTR_MAXREG_COUNT
	.align		4
        /*00fc*/ 	.byte	0x03, 0x1b
        /*00fe*/ 	.short	0x00ff


	//----- nvinfo : EIATTR_NUM_BARRIERS
	.align		4
        /*0100*/ 	.byte	0x02, 0x4c
        /*0102*/ 	.byte	0x01
	.zero		1


	//----- nvinfo : EIATTR_INT_WARP_WIDE_INSTR_OFFSETS
	.align		4
        /*0104*/ 	.byte	0x04, 0x31
        /*0106*/ 	.short	(.L_48 - .L_47)


	//   ....[0]....
.L_47:
        /*0108*/ 	.word	0x00001bf0


	//   ....[1]....
        /*010c*/ 	.word	0x00001c20


	//   ....[2]....
        /*0110*/ 	.word	0x00004dc0


	//   ....[3]....
        /*0114*/ 	.word	0x00009330


	//   ....[4]....
        /*0118*/ 	.word	0x00009380


	//----- nvinfo : EIATTR_COOP_GROUP_MASK_REGIDS
	.align		4
.L_48:
        /*011c*/ 	.byte	0x04, 0x29
        /*011e*/ 	.short	(.L_50 - .L_49)


	//   ....[0]....
.L_49:
        /*0120*/ 	.word	0xffffffff


	//   ....[1]....
        /*0124*/ 	.word	0xffffffff


	//   ....[2]....
        /*0128*/ 	.word	0xffffffff


	//   ....[3]....
        /*012c*/ 	.word	0xffffffff


	//----- nvinfo : EIATTR_COOP_GROUP_INSTR_OFFSETS
	.align		4
.L_50:
        /*0130*/ 	.byte	0x04, 0x28
        /*0132*/ 	.short	(.L_52 - .L_51)


	//   ....[0]....
.L_51:
        /*0134*/ 	.word	0x00000070


	//   ....[1]....
        /*0138*/ 	.word	0x00000320


	//   ....[2]....
        /*013c*/ 	.word	0x000091d0


	//   ....[3]....
        /*0140*/ 	.word	0x00009430


	//----- nvinfo : EIATTR_VRC_CTA_INIT_COUNT
	.align		4
.L_52:
        /*0144*/ 	.byte	0x02, 0x4a
        /*0146*/ 	.byte	0x80
	.zero		1


	//----- nvinfo : EIATTR_MBARRIER_INSTR_OFFSETS
	.align		4
        /*0148*/ 	.byte	0x04, 0x39
        /*014a*/ 	.short	(.L_54 - .L_53)


	//   ....[0]....
.L_53:
        /*014c*/ 	.word	0x00001db0
        /*0150*/ 	.word	0x000000ff
        /*0154*/ 	.word	0x00000000
        /*0158*/ 	.short	0x0100
        /*015a*/ 	.byte	0x0a
	.zero		1


	//   ....[1]....
        /*015c*/ 	.word	0x00004dd0
        /*0160*/ 	.word	0x000000ff
        /*0164*/ 	.word	0x00005008
        /*0168*/ 	.short	0x0100
        /*016a*/ 	.byte	0x0d
	.zero		1


	//   ....[2]....
        /*016c*/ 	.word	0x000057c0
        /*0170*/ 	.word	0x000000ff
        /*0174*/ 	.word	0x00000000
        /*0178*/ 	.short	0x010a
        /*017a*/ 	.byte	0x0a
	.zero		1


	//   ....[3]....
        /*017c*/ 	.word	0x00008140
        /*0180*/ 	.word	0x000000ff
        /*0184*/ 	.word	0x00000000
        /*0188*/ 	.short	0x010a
        /*018a*/ 	.byte	0x0a
	.zero		1


	//   ....[4]....
        /*018c*/ 	.word	0x00008250
        /*0190*/ 	.word	0x000000ff
        /*0194*/ 	.word	0x00005000
        /*0198*/ 	.short	0x0108
        /*019a*/ 	.byte	0x0d
	.zero		1


	//   ....[5]....
        /*019c*/ 	.word	0x000082c0
        /*01a0*/ 	.word	0x000000ff
        /*01a4*/ 	.word	0x00005008
        /*01a8*/ 	.short	0x0108
        /*01aa*/ 	.byte	0x0d
	.zero		1


	//   ....[6]....
        /*01ac*/ 	.word	0x00009450
        /*01b0*/ 	.word	0x000000ff
        /*01b4*/ 	.word	0x00000000
        /*01b8*/ 	.short	0x010a
        /*01ba*/ 	.byte	0x0a
	.zero		1


	//   ....[7]....
        /*01bc*/ 	.word	0x00009480
        /*01c0*/ 	.word	0x000000ff
        /*01c4*/ 	.word	0x00000000
        /*01c8*/ 	.short	0x010a
        /*01ca*/ 	.byte	0x0a
	.zero		1


	//----- nvinfo : EIATTR_NUM_MBARRIERS
	.align		4
.L_54:
        /*01cc*/ 	.byte	0x03, 0x38
        /*01ce*/ 	.short	0x0002


	//----- nvinfo : EIATTR_EXIT_INSTR_OFFSETS
	.align		4
        /*01d0*/ 	.byte	0x04, 0x1c
        /*01d2*/ 	.short	(.L_56 - .L_55)


	//   ....[0]....
.L_55:
        /*01d4*/ 	.word	0x00009440


	//----- nvinfo : EIATTR_REQNTID
	.align		4
.L_56:
        /*01d8*/ 	.byte	0x04, 0x10
        /*01da*/ 	.short	(.L_58 - .L_57)
.L_57:
        /*01dc*/ 	.word	0x00000080
        /*01e0*/ 	.word	0x00000001
        /*01e4*/ 	.word	0x00000001


	//----- nvinfo : EIATTR_CRS_STACK_SIZE
	.align		4
.L_58:
        /*01e8*/ 	.byte	0x04, 0x1e
        /*01ea*/ 	.short	(.L_60 - .L_59)
.L_59:
        /*01ec*/ 	.word	0x00000000


	//----- nvinfo : EIATTR_CBANK_PARAM_SIZE
	.align		4
.L_60:
        /*01f0*/ 	.byte	0x03, 0x19
        /*01f2*/ 	.short	0x0050


	//----- nvinfo : EIATTR_PARAM_CBANK
	.align		4
        /*01f4*/ 	.byte	0x04, 0x0a
        /*01f6*/ 	.short	(.L_62 - .L_61)
	.align		4
.L_61:
        /*01f8*/ 	.word	index@(.nv.constant0.matmul_kernel)
        /*01fc*/ 	.short	0x0380
        /*01fe*/ 	.short	0x0050


	//----- nvinfo : EIATTR_SW_WAR
	.align		4
.L_62:
        /*0200*/ 	.byte	0x04, 0x36
        /*0202*/ 	.short	(.L_64 - .L_63)
.L_63:
        /*0204*/ 	.word	0x00000008
.L_64:


//--------------------- .nv.compat                --------------------------
	.section	.nv.compat,"",@"SHT_CUDA_COMPAT_INFO"
	.align	4
        /*0000*/ 	.byte	0x02, 0x02, 0x02, 0x00, 0x02, 0x05, 0x05, 0x00, 0x02, 0x03, 0x00, 0x00, 0x02, 0x06, 0x01, 0x00


//--------------------- .nv.callgraph             --------------------------
	.section	.nv.callgraph,"",@"SHT_CUDA_CALLGRAPH"
	.align	4
	.sectionentsize	8
	.align		4
        /*0000*/ 	.word	0x00000000
	.align		4
        /*0004*/ 	.word	0xffffffff
	.align		4
        /*0008*/ 	.word	0x00000000
	.align		4
        /*000c*/ 	.word	0xfffffffe
	.align		4
        /*0010*/ 	.word	0x00000000
	.align		4
        /*0014*/ 	.word	0xfffffffd
	.align		4
        /*0018*/ 	.word	0x00000000
	.align		4
        /*001c*/ 	.word	0xfffffffc


//--------------------- .text.matmul_kernel       --------------------------
	.section	.text.matmul_kernel,"ax",@progbits
	.align	128
        .global         matmul_kernel
        .type           matmul_kernel,@function
        .size           matmul_kernel,(.L_x_20 - matmul_kernel)
        .other          matmul_kernel,@"STO_CUDA_ENTRY STV_DEFAULT"
matmul_kernel:
.text.matmul_kernel:
[----:B------:R-:W0:Y:S01]  /*0000*/  LDC R1, c[0x0][0x37c] ;  /* 0x0000df00ff017b82 */ /* 0x000e220000000800 */
[----:B------:R-:W1:Y:S01]  /*0010*/  S2R R3, SR_TID.X ;  /* 0x0000000000037919 */ /* 0x000e620000002100 */
[----:B------:R-:W2:Y:S01]  /*0020*/  LDCU.64 UR26, c[0x0][0x358] ;  /* 0x00006b00ff1a77ac */ /* 0x000ea20008000a00 */
[----:B-1----:R-:W-:-:S13]  /*0030*/  ISETP.GE.U32.AND P0, PT, R3, 0x20, PT ;  /* 0x000000200300780c */ /* 0x002fda0003f06070 */
[----:B------:R-:W-:Y:S02]  /*0040*/  VOTEU.ANY UP0, P0 ;  /* 0x0000000000ff7886 */ /* 0x000fe40000000100 */
[----:B0-2---:R-:W-:Y:S05]  /*0050*/  BRA.U UP0, `(.L_x_0) ;  /* 0x0000000100b47547 */ /* 0x005fea000b800000 */
[----:B------:R-:W0:Y:S01]  /*0060*/  S2UR UR6, SR_CgaCtaId ;  /* 0x00000000000679c3 */ /* 0x000e220000008800 */
[----:B------:R-:W-:Y:S01]  /*0070*/  NOP ;  /* 0x0000000000007918 */ /* 0x000fe20000000000 */
[----:B------:R-:W-:Y:S02]  /*0080*/  UMOV UR4, 0x40 ;  /* 0x0000004000047882 */ /* 0x000fe40000000000 */
[----:B0-----:R-:W-:-:S09]  /*0090*/  ULEA UR4, UR6, UR4, 0x18 ;  /* 0x0000000406047291 */ /* 0x001fd2000f8ec0ff */
[----:B------:R-:W0:Y:S01]  /*00a0*/  LDS.U8 R0, [UR4] ;  /* 0x00000004ff007984 */ /* 0x000e220008000000 */
[----:B------:R-:W-:Y:S02]  /*00b0*/  UMOV UR4, 0x400 ;  /* 0x0000040000047882 */ /* 0x000fe40000000000 */
[----:B------:R-:W-:Y:S01]  /*00c0*/  ULEA UR4, UR6, UR4, 0x18 ;  /* 0x0000000406047291 */ /* 0x000fe2000f8ec0ff */
[----:B0-----:R-:W-:-:S13]  /*00d0*/  ISETP.NE.AND P0, PT, R0, RZ, PT ;  /* 0x000000ff0000720c */ /* 0x001fda0003f05270 */
[----:B------:R-:W-:Y:S05]  /*00e0*/  @P0 BRA `(.L_x_1) ;  /* 0x0000000000780947 */ /* 0x000fea0003800000 */
[----:B------:R-:W-:-:S13]  /*00f0*/  ELECT P0, URZ, PT ;  /* 0x0000000000ff782f */ /* 0x000fda0003800000 */
[----:B------:R-:W-:Y:S05]  /*0100*/  @!P0 BRA `(.L_x_2) ;  /* 0x0000000000808947 */ /* 0x000fea0003800000 */
[----:B------:R-:W-:Y:S01]  /*0110*/  UMOV UR5, 0x1 ;  /* 0x0000000100057882 */ /* 0x000fe20000000000 */
[----:B------:R-:W-:-:S04]  /*0120*/  IMAD.MOV.U32 R5, RZ, RZ, 0x1 ;  /* 0x00000001ff057424 */ /* 0x000fc800078e00ff */
[----:B------:R-:W-:Y:S04]  /*0130*/  DEPBAR.LE SB0, 0x36 ;  /* 0x00008d800000791a */ /* 0x000fe80000000000 */
[----:B------:R-:W0:Y:S02]  /*0140*/  UTCATOMSWS.FIND_AND_SET.ALIGN UP1, UR5, UR5 ;  /* 0x00000005000575e3 */ /* 0x000e240008020800 */
[----:B0-----:R-:W-:-:S04]  /*0150*/  PLOP3.LUT P0, PT, PT, PT, UP1, 0x80, 0x8 ;  /* 0x000000000008781c */ /* 0x001fc80003f0f018 */
[----:B------:R-:W-:-:S04]  /*0160*/  SEL R0, RZ, 0xffffffff, !P0 ;  /* 0xffffffffff007807 */ /* 0x000fc80004000000 */
[----:B------:R-:W-:Y:S01]  /*0170*/  ISETP.NE.AND P0, PT, R0, RZ, PT ;  /* 0x000000ff0000720c */ /* 0x000fe20003f05270 */
[----:B------:R-:W-:-:S12]  /*0180*/  IMAD.U32 R0, RZ, RZ, UR5 ;  /* 0x00000005ff007e24 */ /* 0x000fd8000f8e00ff */
[----:B------:R-:W-:Y:S05]  /*0190*/  @P0 BRA `(.L_x_3) ;  /* 0x0000000000240947 */ /* 0x000fea0003800000 */
.L_x_4:
[----:B------:R-:W-:Y:S05]  /*01a0*/  NANOSLEEP 0x64 ;  /* 0x000000640000795d */ /* 0x000fea0003800000 */
[----:B------:R-:W-:-:S05]  /*01b0*/  UMOV UR5, 0x1 ;  /* 0x0000000100057882 */ /* 0x000fca0000000000 */
[----:B------:R-:W-:Y:S04]  /*01c0*/  DEPBAR.LE SB0, 0x36 ;  /* 0x00008d800000791a */ /* 0x000fe80000000000 */
[----:B------:R-:W0:Y:S02]  /*01d0*/  UTCATOMSWS.FIND_AND_SET.ALIGN UP1, UR5, UR5 ;  /* 0x00000005000575e3 */ /* 0x000e240008020800 */
[----:B0-----:R-:W-:-:S04]  /*01e0*/  PLOP3.LUT P0, PT, PT, PT, UP1, 0x80, 0x8 ;  /* 0x000000000008781c */ /* 0x001fc80003f0f018 */
[----:B------:R-:W-:-:S04]  /*01f0*/  SEL R0, RZ, 0xffffffff, !P0 ;  /* 0xffffffffff007807 */ /* 0x000fc80004000000 */
[----:B------:R-:W-:Y:S01]  /*0200*/  ISETP.NE.AND P0, PT, R0, RZ, PT ;  /* 0x000000ff0000720c */ /* 0x000fe20003f05270 */
[----:B------:R-:W-:-:S12]  /*0210*/  IMAD.U32 R0, RZ, RZ, UR5 ;  /* 0x00000005ff007e24 */ /* 0x000fd8000f8e00ff */
[----:B------:R-:W-:Y:S05]  /*0220*/  @!P0 BRA `(.L_x_4) ;  /* 0xfffffffc00dc8947 */ /* 0x000fea000383ffff */
.L_x_3:
[C---:B------:R-:W-:Y:S01]  /*0230*/  VIADD R4, R0.reuse, 0x10 ;  /* 0x0000001000047836 */ /* 0x040fe20000000000 */
[----:B------:R-:W-:Y:S01]  /*0240*/  UMOV UR5, 0x50 ;  /* 0x0000005000057882 */ /* 0x000fe20000000000 */
[C---:B------:R-:W-:Y:S01]  /*0250*/  SHF.L.U32 R2, R5.reuse, R0, RZ ;  /* 0x0000000005027219 */ /* 0x040fe200000006ff */
[----:B------:R-:W-:Y:S01]  /*0260*/  ULEA UR5, UR6, UR5, 0x18 ;  /* 0x0000000506057291 */ /* 0x000fe2000f8ec0ff */
[----:B------:R-:W-:Y:S01]  /*0270*/  IMAD.SHL.U32 R0, R0, 0x20, RZ ;  /* 0x0000002000007824 */ /* 0x000fe200078e00ff */
[----:B------:R-:W-:-:S04]  /*0280*/  SHF.L.U32 R5, R5, R4, RZ ;  /* 0x0000000405057219 */ /* 0x000fc800000006ff */
[----:B------:R-:W-:-:S05]  /*0290*/  LOP3.LUT R2, R5, R2, RZ, 0xfc, !PT ;  /* 0x0000000205027212 */ /* 0x000fca00078efcff */
[----:B------:R0:W-:Y:S04]  /*02a0*/  ATOMS.OR RZ, [UR5], R2 ;  /* 0x00000002ffff798c */ /* 0x0001e8000b000005 */
[----:B------:R0:W-:Y:S01]  /*02b0*/  STS [UR4], R0 ;  /* 0x00000000ff007988 */ /* 0x0001e20008000804 */
[----:B------:R-:W-:Y:S05]  /*02c0*/  BRA `(.L_x_2) ;  /* 0x0000000000107947 */ /* 0x000fea0003800000 */
.L_x_1:
[----:B------:R-:W-:Y:S01]  /*02d0*/  IMAD.MOV.U32 R0, RZ, RZ, -0x1 ;  /* 0xffffffffff007424 */ /* 0x000fe200078e00ff */
[----:B------:R-:W-:-:S04]  /*02e0*/  MOV R4, 0x310 ;  /* 0x0000031000047802 */ /* 0x000fc80000000f00 */
[----:B------:R0:W-:Y:S03]  /*02f0*/  STS [UR4], R0 ;  /* 0x00000000ff007988 */ /* 0x0001e60008000804 */
[----:B0-----:R-:W-:Y:S05]  /*0300*/  CALL.REL.NOINC `($__internal_1_$__cuda_sm10x_tcgen05_guardrail_trap_phase_invalid_during_alloc) ;  /* 0x0000009000747944 */ /* 0x001fea0003c00000 */
.L_x_2:
[----:B------:R-:W-:Y:S05]  /*0310*/  WARPSYNC.ALL ;  /* 0x0000000000007948 */ /* 0x000fea0003800000 */
[----:B------:R-:W-:Y:S01]  /*0320*/  NOP ;  /* 0x0000000000007918 */ /* 0x000fe20000000000 */
.L_x_0:
[----:B------:R-:W1:Y:S01]  /*0330*/  LDC.64 R18, c[0x0][0x398] ;  /* 0x0000e600ff127b82 */ /* 0x000e620000000a00 */
[----:B------:R-:W2:Y:S01]  /*0340*/  S2R R7, SR_CTAID.X ;  /* 0x0000000000077919 */ /* 0x000ea20000002500 */
[----:B------:R-:W-:Y:S01]  /*0350*/  UMOV UR13, 0x400 ;  /* 0x00000400000d7882 */ /* 0x000fe20000000000 */
[----:B------:R-:W3:Y:S01]  /*0360*/  LDCU UR4, c[0x0][0x3ac] ;  /* 0x00007580ff0477ac */ /* 0x000ee20008000800 */
[----:B------:R-:W-:Y:S01]  /*0370*/  LOP3.LUT R35, R3, 0x3f, RZ, 0xc0, !PT ;  /* 0x0000003f03237812 */ /* 0x000fe200078ec0ff */
[----:B------:R-:W4:Y:S03]  /*0380*/  LDCU UR7, c[0x0][0x3b0] ;  /* 0x00007600ff0777ac */ /* 0x000f260008000800 */
[----:B------:R-:W5:Y:S01]  /*0390*/  S2UR UR5, SR_CgaCtaId ;  /* 0x00000000000579c3 */ /* 0x000f620000008800 */
[----:B------:R-:W0:Y:S01]  /*03a0*/  LDCU.128 UR16, c[0x0][0x380] ;  /* 0x00007000ff1077ac */ /* 0x000e220008000c00 */
[----:B------:R-:W0:Y:S06]  /*03b0*/  LDCU UR14, c[0x0][0x3b0] ;  /* 0x00007600ff0e77ac */ /* 0x000e2c0008000800 */
[----:B------:R-:W0:Y:S01]  /*03c0*/  LDC R136, c[0x0][0x3a0] ;  /* 0x0000e800ff887b82 */ /* 0x000e220000000800 */
[----:B------:R-:W0:Y:S01]  /*03d0*/  LDCU UR9, c[0x0][0x3b0] ;  /* 0x00007600ff0977ac */ /* 0x000e220008000800 */
[----:B------:R-:W0:Y:S02]  /*03e0*/  LDCU UR10, c[0x0][0x3b0] ;  /* 0x00007600ff0a77ac */ /* 0x000e240008000800 */
[----:B01----:R-:W-:Y:S01]  /*03f0*/  VIADD R0, R19, 0x1f ;  /* 0x0000001f13007836 */ /* 0x003fe20000000000 */
[----:B------:R-:W-:-:S03]  /*0400*/  IABS R24, R19 ;  /* 0x0000001300187213 */ /* 0x000fc60000000000 */
[----:B------:R-:W0:Y:S01]  /*0410*/  LDC R107, c[0x0][0x3a8] ;  /* 0x0000ea00ff6b7b82 */ /* 0x000e220000000800 */
[----:B------:R-:W1:Y:S01]  /*0420*/  LDCU UR11, c[0x0][0x3b0] ;  /* 0x00007600ff0b77ac */ /* 0x000e620008000800 */
[----:B------:R-:W-:Y:S01]  /*0430*/  SHF.R.S32.HI R5, RZ, 0x1f, R0 ;  /* 0x0000001fff057819 */ /* 0x000fe20000011400 */
[----:B------:R-:W0:Y:S03]  /*0440*/  LDCU UR6, c[0x0][0x3a4] ;  /* 0x00007480ff0677ac */ /* 0x000e260008000800 */
[----:B------:R-:W-:Y:S02]  /*0450*/  LEA.HI R5, R5, R0, RZ, 0x5 ;  /* 0x0000000005057211 */ /* 0x000fe400078f28ff */
[----:B--2---:R-:W-:Y:S01]  /*0460*/  IABS R8, R7 ;  /* 0x0000000700087213 */ /* 0x004fe20000000000 */
[----:B-----5:R-:W-:Y:S01]  /*0470*/  ULEA UR13, UR5, UR13, 0x18 ;  /* 0x0000000d050d7291 */ /* 0x020fe2000f8ec0ff */
[----:B------:R-:W-:Y:S01]  /*0480*/  SHF.R.S32.HI R5, RZ, 0x5, R5 ;  /* 0x00000005ff057819 */ /* 0x000fe20000011405 */
[----:B------:R-:W-:Y:S01]  /*0490*/  BAR.SYNC.DEFER_BLOCKING 0x0 ;  /* 0x0000000000007b1d */ /* 0x000fe20000010000 */
[----:B------:R-:W-:-:S03]  /*04a0*/  VIADD R37, R136, 0xfffffffe ;  /* 0xfffffffe88257836 */ /* 0x000fc60000000000 */
[----:B------:R-:W-:Y:S02]  /*04b0*/  IMAD.SHL.U32 R2, R5, 0x8, RZ ;  /* 0x0000000805027824 */ /* 0x000fe400078e00ff */
[----:B------:R-:W-:Y:S01]  /*04c0*/  VIADD R38, R136, 0xfffffffd ;  /* 0xfffffffd88267836 */ /* 0x000fe20000000000 */
[----:B------:R-:W2:Y:S02]  /*04d0*/  LDCU UR15, c[0x0][0x380] ;  /* 0x00007000ff0f77ac */ /* 0x000ea40008000800 */
[-C--:B------:R-:W-:Y:S02]  /*04e0*/  IABS R9, R2.reuse ;  /* 0x0000000200097213 */ /* 0x080fe40000000000 */
[----:B------:R-:W-:Y:S02]  /*04f0*/  IABS R10, R2 ;  /* 0x00000002000a7213 */ /* 0x000fe40000000000 */
[----:B------:R-:W5:Y:S01]  /*0500*/  I2F.RP R0, R9 ;  /* 0x0000000900007306 */ /* 0x000f620000209400 */
[----:B------:R-:W0:Y:S07]  /*0510*/  LDS R12, [UR13] ;  /* 0x0000000dff0c7984 */ /* 0x000e2e0008000800 */
[----:B-----5:R-:W5:Y:S02]  /*0520*/  MUFU.RCP R0, R0 ;  /* 0x0000000000007308 */ /* 0x020f640000001000 */
[----:B-----5:R-:W-:-:S02]  /*0530*/  VIADD R4, R0, 0xffffffe ;  /* 0x0ffffffe00047836 */ /* 0x020fc40000000000 */
[----:B------:R-:W-:-:S04]  /*0540*/  IMAD.MOV R0, RZ, RZ, -R10 ;  /* 0x000000ffff007224 */ /* 0x000fc800078e0a0a */
[----:B------:R5:W0:Y:S02]  /*0550*/  F2I.FTZ.U32.TRUNC.NTZ R5, R4 ;  /* 0x0000000400057305 */ /* 0x000a24000021f000 */
[----:B-----5:R-:W-:Y:S02]  /*0560*/  IMAD.MOV.U32 R4, RZ, RZ, RZ ;  /* 0x000000ffff047224 */ /* 0x020fe400078e00ff */
[----:B0-----:R-:W-:Y:S01]  /*0570*/  IMAD.MOV R6, RZ, RZ, -R5 ;  /* 0x000000ffff067224 */ /* 0x001fe200078e0a05 */
[----:B------:R-:W-:-:S03]  /*0580*/  R2UR UR12, R12 ;  /* 0x000000000c0c72ca */ /* 0x000fc600000e0000 */
[----:B------:R-:W-:Y:S02]  /*0590*/  IMAD R11, R6, R9, RZ ;  /* 0x00000009060b7224 */ /* 0x000fe400078e02ff */
[----:B------:R-:W-:Y:S02]  /*05a0*/  IMAD.MOV.U32 R6, RZ, RZ, R8 ;  /* 0x000000ffff067224 */ /* 0x000fe400078e0008 */
[----:B------:R-:W-:-:S06]  /*05b0*/  IMAD.HI.U32 R5, R5, R11, R4 ;  /* 0x0000000b05057227 */ /* 0x000fcc00078e0004 */
[----:B------:R-:W-:-:S04]  /*05c0*/  IMAD.HI.U32 R5, R5, R6, RZ ;  /* 0x0000000605057227 */ /* 0x000fc800078e00ff */
[----:B------:R-:W-:Y:S01]  /*05d0*/  IMAD R0, R5, R0, R6 ;  /* 0x0000000005007224 */ /* 0x000fe200078e0206 */
[----:B------:R-:W-:Y:S04]  /*05e0*/  BAR.SYNC.DEFER_BLOCKING 0x0 ;  /* 0x0000000000007b1d */ /* 0x000fe80000010000 */
[----:B------:R-:W-:-:S13]  /*05f0*/  ISETP.GT.U32.AND P1, PT, R9, R0, PT ;  /* 0x000000000900720c */ /* 0x000fda0003f24070 */
[----:B------:R-:W-:Y:S02]  /*0600*/  @!P1 IMAD.IADD R0, R0, 0x1, -R9 ;  /* 0x0000000100009824 */ /* 0x000fe400078e0a09 */
[----:B------:R-:W-:Y:S01]  /*0610*/  @!P1 VIADD R5, R5, 0x1 ;  /* 0x0000000105059836 */ /* 0x000fe20000000000 */
[----:B------:R-:W-:Y:S02]  /*0620*/  ISETP.NE.AND P1, PT, R2, RZ, PT ;  /* 0x000000ff0200720c */ /* 0x000fe40003f25270 */
[----:B------:R-:W-:Y:S02]  /*0630*/  ISETP.GE.U32.AND P0, PT, R0, R9, PT ;  /* 0x000000090000720c */ /* 0x000fe40003f06070 */
[----:B------:R-:W-:-:S04]  /*0640*/  LOP3.LUT R0, R7, R2, RZ, 0x3c, !PT ;  /* 0x0000000207007212 */ /* 0x000fc800078e3cff */
[----:B------:R-:W-:Y:S01]  /*0650*/  ISETP.GE.AND P2, PT, R0, RZ, PT ;  /* 0x000000ff0000720c */ /* 0x000fe20003f46270 */
[----:B------:R-:W-:-:S06]  /*0660*/  VIADD R0, R18, 0x7f ;  /* 0x0000007f12007836 */ /* 0x000fcc0000000000 */
[----:B------:R-:W-:-:S04]  /*0670*/  @P0 VIADD R5, R5, 0x1 ;  /* 0x0000000105050836 */ /* 0x000fc80000000000 */
[----:B------:R-:W-:Y:S01]  /*0680*/  IMAD.MOV.U32 R4, RZ, RZ, R5 ;  /* 0x000000ffff047224 */ /* 0x000fe200078e0005 */
[----:B------:R-:W-:-:S03]  /*0690*/  SHF.R.S32.HI R5, RZ, 0x1f, R0 ;  /* 0x0000001fff057819 */ /* 0x000fc60000011400 */
[----:B------:R-:W-:Y:S01]  /*06a0*/  @!P2 IMAD.MOV R4, RZ, RZ, -R4 ;  /* 0x000000ffff04a224 */ /* 0x000fe200078e0a04 */
[----:B------:R-:W-:Y:S02]  /*06b0*/  @!P1 LOP3.LUT R4, RZ, R2, RZ, 0x33, !PT ;  /* 0x00000002ff049212 */ /* 0x000fe400078e33ff */
[----:B------:R-:W-:-:S03]  /*06c0*/  LEA.HI R5, R5, R0, RZ, 0x7 ;  /* 0x0000000005057211 */ /* 0x000fc600078f38ff */
[----:B------:R-:W-:Y:S02]  /*06d0*/  IMAD.SHL.U32 R93, R4, 0x8, RZ ;  /* 0x00000008045d7824 */ /* 0x000fe400078e00ff */
[----:B------:R-:W-:-:S03]  /*06e0*/  IMAD.MOV R4, RZ, RZ, -R4 ;  /* 0x000000ffff047224 */ /* 0x000fc600078e0a04 */
[----:B------:R-:W-:Y:S01]  /*06f0*/  LEA.HI.SX32 R5, R5, -R93, 0x19 ;  /* 0x8000005d05057211 */ /* 0x000fe200078fcaff */
[----:B------:R-:W-:Y:S02]  /*0700*/  IMAD R8, R2, R4, R7 ;  /* 0x0000000402087224 */ /* 0x000fe400078e0207 */
[----:B------:R-:W-:Y:S01]  /*0710*/  IMAD.MOV.U32 R4, RZ, RZ, RZ ;  /* 0x000000ffff047224 */ /* 0x000fe200078e00ff */
[----:B------:R-:W-:Y:S02]  /*0720*/  VIMNMX R13, PT, PT, R5, 0x8, PT ;  /* 0x00000008050d7848 */ /* 0x000fe40003fe0100 */
[----:B------:R-:W-:Y:S02]  /*0730*/  IABS R11, R8 ;  /* 0x00000008000b7213 */ /* 0x000fe40000000000 */
[----:B------:R-:W-:-:S04]  /*0740*/  IABS R9, R13 ;  /* 0x0000000d00097213 */ /* 0x000fc80000000000 */
[----:B------:R-:W0:Y:S08]  /*0750*/  I2F.RP R0, R9 ;  /* 0x0000000900007306 */ /* 0x000e300000209400 */
[----:B0-----:R-:W0:Y:S02]  /*0760*/  MUFU.RCP R0, R0 ;  /* 0x0000000000007308 */ /* 0x001e240000001000 */
[----:B0-----:R-:W-:-:S06]  /*0770*/  VIADD R5, R0, 0xffffffe ;  /* 0x0ffffffe00057836 */ /* 0x001fcc0000000000 */
[----:B------:R-:W0:Y:S02]  /*0780*/  F2I.FTZ.U32.TRUNC.NTZ R5, R5 ;  /* 0x0000000500057305 */ /* 0x000e24000021f000 */
[----:B0-----:R-:W-:-:S04]  /*0790*/  IMAD.MOV R6, RZ, RZ, -R5 ;  /* 0x000000ffff067224 */ /* 0x001fc800078e0a05 */
[----:B------:R-:W-:Y:S02]  /*07a0*/  IMAD.MOV.U32 R2, RZ, RZ, R6 ;  /* 0x000000ffff027224 */ /* 0x000fe400078e0006 */
[----:B------:R-:W0:Y:S02]  /*07b0*/  I2F.RP R6, R24 ;  /* 0x0000001800067306 */ /* 0x000e240000209400 */
[----:B------:R-:W-:Y:S01]  /*07c0*/  IMAD R7, R2, R9, RZ ;  /* 0x0000000902077224 */ /* 0x000fe200078e02ff */
[----:B------:R-:W-:-:S03]  /*07d0*/  IABS R2, R13 ;  /* 0x0000000d00027213 */ /* 0x000fc60000000000 */
[----:B------:R-:W-:-:S04]  /*07e0*/  IMAD.HI.U32 R4, R5, R7, R4 ;  /* 0x0000000705047227 */ /* 0x000fc800078e0004 */
[----:B------:R-:W-:Y:S02]  /*07f0*/  IMAD.MOV R0, RZ, RZ, -R2 ;  /* 0x000000ffff007224 */ /* 0x000fe400078e0a02 */
[----:B------:R-:W-:Y:S01]  /*0800*/  IMAD.HI.U32 R4, R4, R11, RZ ;  /* 0x0000000b04047227 */ /* 0x000fe200078e00ff */
[----:B0-----:R-:W0:Y:S03]  /*0810*/  MUFU.RCP R6, R6 ;  /* 0x0000000600067308 */ /* 0x001e260000001000 */
[----:B------:R-:W-:Y:S01]  /*0820*/  IMAD R0, R4, R0, R11 ;  /* 0x0000000004007224 */ /* 0x000fe200078e020b */
[----:B------:R-:W-:-:S04]  /*0830*/  IABS R11, R18 ;  /* 0x00000012000b7213 */ /* 0x000fc80000000000 */
[----:B------:R-:W-:Y:S01]  /*0840*/  ISETP.GT.U32.AND P1, PT, R9, R0, PT ;  /* 0x000000000900720c */ /* 0x000fe20003f24070 */
[----:B------:R-:W5:Y:S01]  /*0850*/  I2F.RP R2, R11 ;  /* 0x0000000b00027306 */ /* 0x000f620000209400 */
[----:B0-----:R-:W-:-:S11]  /*0860*/  VIADD R7, R6, 0xffffffe ;  /* 0x0ffffffe06077836 */ /* 0x001fd60000000000 */
[----:B------:R-:W-:Y:S02]  /*0870*/  @!P1 IMAD.IADD R0, R0, 0x1, -R9 ;  /* 0x0000000100009824 */ /* 0x000fe400078e0a09 */
[----:B------:R-:W-:Y:S01]  /*0880*/  @!P1 VIADD R4, R4, 0x1 ;  /* 0x0000000104049836 */ /* 0x000fe20000000000 */
[----:B------:R-:W-:Y:S01]  /*0890*/  ISETP.NE.AND P1, PT, R13, RZ, PT ;  /* 0x000000ff0d00720c */ /* 0x000fe20003f25270 */
[----:B-----5:R-:W0:Y:S01]  /*08a0*/  MUFU.RCP R2, R2 ;  /* 0x0000000200027308 */ /* 0x020e220000001000 */
[----:B------:R-:W-:Y:S01]  /*08b0*/  ISETP.GE.U32.AND P0, PT, R0, R9, PT ;  /* 0x000000090000720c */ /* 0x000fe20003f06070 */
[----:B------:R-:W-:Y:S01]  /*08c0*/  IMAD.MOV.U32 R6, RZ, RZ, RZ ;  /* 0x000000ffff067224 */ /* 0x000fe200078e00ff */
[----:B------:R-:W-:-:S04]  /*08d0*/  LOP3.LUT R0, R8, R13, RZ, 0x3c, !PT ;  /* 0x0000000d08007212 */ /* 0x000fc800078e3cff */
[----:B------:R-:W-:Y:S01]  /*08e0*/  ISETP.GE.AND P2, PT, R0, RZ, PT ;  /* 0x000000ff0000720c */ /* 0x000fe20003f46270 */
[----:B------:R-:W-:Y:S06]  /*08f0*/  F2I.FTZ.U32.TRUNC.NTZ R7, R7 ;  /* 0x0000000700077305 */ /* 0x000fec000021f000 */
[----:B------:R-:W-:-:S04]  /*0900*/  @P0 VIADD R4, R4, 0x1 ;  /* 0x0000000104040836 */ /* 0x000fc80000000000 */
[----:B------:R-:W-:Y:S02]  /*0910*/  IMAD.MOV.U32 R10, RZ, RZ, R4 ;  /* 0x000000ffff0a7224 */ /* 0x000fe400078e0004 */
[----:B0-----:R-:W-:Y:S02]  /*0920*/  VIADD R4, R2, 0xffffffe ;  /* 0x0ffffffe02047836 */ /* 0x001fe40000000000 */
[----:B------:R-:W-:Y:S01]  /*0930*/  @!P2 IMAD.MOV R10, RZ, RZ, -R10 ;  /* 0x000000ffff0aa224 */ /* 0x000fe200078e0a0a */
[----:B------:R-:W-:Y:S01]  /*0940*/  @!P1 LOP3.LUT R10, RZ, R13, RZ, 0x33, !PT ;  /* 0x0000000dff0a9212 */ /* 0x000fe200078e33ff */
[----:B------:R0:W5:Y:S04]  /*0950*/  F2I.FTZ.U32.TRUNC.NTZ R5, R4 ;  /* 0x0000000400057305 */ /* 0x000168000021f000 */
[----:B------:R-:W-:-:S04]  /*0960*/  IMAD.MOV R0, RZ, RZ, -R10 ;  /* 0x000000ffff007224 */ /* 0x000fc800078e0a0a */
[----:B------:R-:W-:Y:S02]  /*0970*/  IMAD R0, R13, R0, R8 ;  /* 0x000000000d007224 */ /* 0x000fe400078e0208 */
[----:B0-----:R-:W-:Y:S02]  /*0980*/  IMAD.MOV.U32 R4, RZ, RZ, RZ ;  /* 0x000000ffff047224 */ /* 0x001fe400078e00ff */
[----:B------:R-:W-:Y:S02]  /*0990*/  IMAD.IADD R93, R93, 0x1, R0 ;  /* 0x000000015d5d7824 */ /* 0x000fe400078e0200 */
[----:B-----5:R-:W-:-:S04]  /*09a0*/  IMAD.MOV R2, RZ, RZ, -R5 ;  /* 0x000000ffff027224 */ /* 0x020fc800078e0a05 */
[----:B------:R-:W-:Y:S01]  /*09b0*/  IMAD.MOV.U32 R0, RZ, RZ, R2 ;  /* 0x000000ffff007224 */ /* 0x000fe200078e0002 */
[----:B------:R-:W-:-:S03]  /*09c0*/  LOP3.LUT R2, R3, 0x7f, RZ, 0xc0, !PT ;  /* 0x0000007f03027812 */ /* 0x000fc600078ec0ff */
[----:B------:R-:W-:Y:S01]  /*09d0*/  IMAD R9, R0, R11, RZ ;  /* 0x0000000b00097224 */ /* 0x000fe200078e02ff */
[----:B------:R-:W-:Y:S01]  /*09e0*/  SHF.R.U32.HI R0, RZ, 0x6, R3 ;  /* 0x00000006ff007819 */ /* 0x000fe20000011603 */
[----:B------:R-:W-:Y:S02]  /*09f0*/  IMAD R93, R93, 0x80, R2 ;  /* 0x000000805d5d7824 */ /* 0x000fe400078e0202 */
[----:B------:R-:W-:Y:S01]  /*0a00*/  IMAD.HI.U32 R4, R5, R9, R4 ;  /* 0x0000000905047227 */ /* 0x000fe200078e0004 */
[----:B------:R-:W-:Y:S02]  /*0a10*/  SGXT.U32 R5, R0, 0x1 ;  /* 0x000000010005781a */ /* 0x000fe40000000000 */
[----:B------:R-:W-:Y:S01]  /*0a20*/  IABS R8, R93 ;  /* 0x0000005d00087213 */ /* 0x000fe20000000000 */
[----:B------:R-:W-:Y:S02]  /*0a30*/  IMAD.SHL.U32 R0, R10, 0x20, RZ ;  /* 0x000000200a007824 */ /* 0x000fe400078e00ff */
[----:B------:R-:W-:-:S02]  /*0a40*/  IMAD.MOV R9, RZ, RZ, -R7 ;  /* 0x000000ffff097224 */ /* 0x000fc400078e0a07 */
[----:B------:R-:W-:Y:S01]  /*0a50*/  IMAD.HI.U32 R4, R4, R8, RZ ;  /* 0x0000000804047227 */ /* 0x000fe200078e00ff */
[----:B------:R-:W-:-:S03]  /*0a60*/  LOP3.LUT R5, R0, R5, RZ, 0xfc, !PT ;  /* 0x0000000500057212 */ /* 0x000fc600078efcff */
[----:B------:R-:W-:Y:S01]  /*0a70*/  IMAD R9, R9, R24, RZ ;  /* 0x0000001809097224 */ /* 0x000fe200078e02ff */
[C---:B------:R-:W-:Y:S01]  /*0a80*/  LOP3.LUT R14, R5.reuse, 0x2, RZ, 0xfc, !PT ;  /* 0x00000002050e7812 */ /* 0x040fe200078efcff */
[----:B------:R-:W-:Y:S01]  /*0a90*/  IMAD.MOV R4, RZ, RZ, -R4 ;  /* 0x000000ffff047224 */ /* 0x000fe200078e0a04 */
[----:B------:R-:W-:Y:S01]  /*0aa0*/  LOP3.LUT R15, R5, 0x4, RZ, 0xfc, !PT ;  /* 0x00000004050f7812 */ /* 0x000fe200078efcff */
[----:B------:R-:W-:Y:S01]  /*0ab0*/  IMAD.HI.U32 R7, R7, R9, R6 ;  /* 0x0000000907077227 */ /* 0x000fe200078e0006 */
[----:B------:R-:W-:Y:S02]  /*0ac0*/  IABS R10, R14 ;  /* 0x0000000e000a7213 */ /* 0x000fe40000000000 */
[----:B------:R-:W-:Y:S01]  /*0ad0*/  LOP3.LUT R16, R5, 0x6, RZ, 0xfc, !PT ;  /* 0x0000000605107812 */ /* 0x000fe200078efcff */
[----:B------:R-:W-:Y:S01]  /*0ae0*/  IMAD R4, R11, R4, R8 ;  /* 0x000000040b047224 */ /* 0x000fe200078e0208 */
[----:B------:R-:W-:Y:S01]  /*0af0*/  SHF.R.U32.HI R8, RZ, 0x5, R3 ;  /* 0x00000005ff087819 */ /* 0x000fe20000011603 */
[----:B------:R-:W-:Y:S01]  /*0b00*/  IMAD.MOV.U32 R9, RZ, RZ, R10 ;  /* 0x000000ffff097224 */ /* 0x000fe200078e000a */
[----:B------:R-:W-:-:S02]  /*0b10*/  IABS R10, R15 ;  /* 0x0000000f000a7213 */ /* 0x000fc40000000000 */
[----:B------:R-:W-:Y:S01]  /*0b20*/  ISETP.GT.U32.AND P0, PT, R11, R4, PT ;  /* 0x000000040b00720c */ /* 0x000fe20003f04070 */
[----:B------:R-:W-:Y:S01]  /*0b30*/  IMAD.HI.U32 R6, R7, R9, RZ ;  /* 0x0000000907067227 */ /* 0x000fe200078e00ff */
[----:B------:R-:W-:Y:S02]  /*0b40*/  IABS R12, R16 ;  /* 0x00000010000c7213 */ /* 0x000fe40000000000 */
[----:B------:R-:W-:Y:S01]  /*0b50*/  R2UR UR8, R8 ;  /* 0x00000000080872ca */ /* 0x000fe200000e0000 */
[----:B------:R-:W-:Y:S01]  /*0b60*/  IMAD.MOV R6, RZ, RZ, -R6 ;  /* 0x000000ffff067224 */ /* 0x000fe200078e0a06 */
[----:B------:R-:W-:Y:S01]  /*0b70*/  LOP3.LUT R17, R5, 0x8, RZ, 0xfc, !PT ;  /* 0x0000000805117812 */ /* 0x000fe200078efcff */
[----:B------:R-:W-:Y:S01]  /*0b80*/  IMAD.HI.U32 R8, R7, R10, RZ ;  /* 0x0000000a07087227 */ /* 0x000fe200078e00ff */
[----:B------:R-:W-:Y:S02]  /*0b90*/  ISETP.GE.AND P6, PT, R14, RZ, PT ;  /* 0x000000ff0e00720c */ /* 0x000fe40003fc6270 */
[C---:B------:R-:W-:Y:S01]  /*0ba0*/  LOP3.LUT R22, R5.reuse, 0xc, RZ, 0xfc, !PT ;  /* 0x0000000c05167812 */ /* 0x040fe200078efcff */
[----:B------:R-:W-:Y:S01]  /*0bb0*/  IMAD R6, R24, R6, R9 ;  /* 0x0000000618067224 */ /* 0x000fe200078e0209 */
[----:B------:R-:W-:Y:S01]  /*0bc0*/  ISETP.GE.AND P5, PT, R16, RZ, PT ;  /* 0x000000ff1000720c */ /* 0x000fe20003fa6270 */
[----:B------:R-:W-:Y:S01]  /*0bd0*/  @!P0 IMAD.IADD R4, R4, 0x1, -R11 ;  /* 0x0000000104048824 */ /* 0x000fe200078e0a0b */
[----:B------:R-:W-:Y:S01]  /*0be0*/  LOP3.LUT R23, R5, 0x10, RZ, 0xfc, !PT ;  /* 0x0000001005177812 */ /* 0x000fe200078efcff */
[----:B------:R-:W-:Y:S01]  /*0bf0*/  IMAD.HI.U32 R9, R7, R12, RZ ;  /* 0x0000000c07097227 */ /* 0x000fe200078e00ff */
[----:B------:R-:W-:-:S02]  /*0c00*/  ISETP.GT.U32.AND P3, PT, R24, R6, PT ;  /* 0x000000061800720c */ /* 0x000fc40003f64070 */
[----:B------:R-:W-:Y:S01]  /*0c10*/  ISETP.GT.U32.AND P2, PT, R11, R4, PT ;  /* 0x000000040b00720c */ /* 0x000fe20003f44070 */
[----:B------:R-:W-:Y:S01]  /*0c20*/  IMAD.MOV R13, RZ, RZ, -R8 ;  /* 0x000000ffff0d7224 */ /* 0x000fe200078e0a08 */
[----:B------:R-:W-:Y:S01]  /*0c30*/  IABS R16, R22 ;  /* 0x0000001600107213 */ /* 0x000fe20000000000 */
[----:B------:R-:W-:Y:S01]  /*0c40*/  IMAD.MOV R9, RZ, RZ, -R9 ;  /* 0x000000ffff097224 */ /* 0x000fe200078e0a09 */
[----:B------:R-:W-:Y:S01]  /*0c50*/  IABS R20, R23 ;  /* 0x0000001700147213 */ /* 0x000fe20000000000 */
[C---:B------:R-:W-:Y:S01]  /*0c60*/  IMAD R8, R24.reuse, R13, R10 ;  /* 0x0000000d18087224 */ /* 0x040fe200078e020a */
[----:B------:R-:W-:Y:S01]  /*0c70*/  IABS R13, R17 ;  /* 0x00000011000d7213 */ /* 0x000fe20000000000 */
[C---:B------:R-:W-:Y:S01]  /*0c80*/  IMAD R10, R24.reuse, R9, R12 ;  /* 0x00000009180a7224 */ /* 0x040fe200078e020c */
[----:B------:R-:W-:Y:S02]  /*0c90*/  ISETP.GE.AND P1, PT, R15, RZ, PT ;  /* 0x000000ff0f00720c */ /* 0x000fe40003f26270 */
[----:B------:R-:W-:Y:S01]  /*0ca0*/  ISETP.GT.U32.AND P4, PT, R24, R8, PT ;  /* 0x000000081800720c */ /* 0x000fe20003f84070 */
[----:B------:R-:W-:Y:S01]  /*0cb0*/  @!P3 IMAD.IADD R6, R6, 0x1, -R24 ;  /* 0x000000010606b824 */ /* 0x000fe200078e0a18 */
[----:B------:R-:W-:Y:S01]  /*0cc0*/  ISETP.GE.AND P0, PT, R17, RZ, PT ;  /* 0x000000ff1100720c */ /* 0x000fe20003f06270 */
[----:B------:R-:W-:Y:S01]  /*0cd0*/  @!P2 IMAD.IADD R4, R4, 0x1, -R11 ;  /* 0x000000010404a824 */ /* 0x000fe200078e0a0b */
[C---:B------:R-:W-:Y:S01]  /*0ce0*/  ISETP.GT.U32.AND P2, PT, R24.reuse, R10, PT ;  /* 0x0000000a1800720c */ /* 0x040fe20003f44070 */
[----:B------:R-:W-:Y:S01]  /*0cf0*/  IMAD.HI.U32 R9, R7, R13, RZ ;  /* 0x0000000d07097227 */ /* 0x000fe200078e00ff */
[----:B------:R-:W-:-:S02]  /*0d00*/  ISETP.GT.U32.AND P3, PT, R24, R6, PT ;  /* 0x000000061800720c */ /* 0x000fc40003f64070 */
[C---:B------:R-:W-:Y:S01]  /*0d10*/  LOP3.LUT R11, R5.reuse, 0xa, RZ, 0xfc, !PT ;  /* 0x0000000a050b7812 */ /* 0x040fe200078efcff */
[----:B------:R-:W-:Y:S01]  /*0d20*/  IMAD.MOV R9, RZ, RZ, -R9 ;  /* 0x000000ffff097224 */ /* 0x000fe200078e0a09 */
[----:B------:R-:W-:Y:S01]  /*0d30*/  LOP3.LUT R26, R5, 0x12, RZ, 0xfc, !PT ;  /* 0x00000012051a7812 */ /* 0x000fe200078efcff */
[----:B------:R-:W-:Y:S01]  /*0d40*/  IMAD.MOV.U32 R133, RZ, RZ, R4 ;  /* 0x000000ffff857224 */ /* 0x000fe200078e0004 */
[----:B------:R-:W-:Y:S01]  /*0d50*/  IABS R14, R11 ;  /* 0x0000000b000e7213 */ /* 0x000fe20000000000 */
[--C-:B------:R-:W-:Y:S01]  /*0d60*/  @!P4 IMAD.IADD R8, R8, 0x1, -R24.reuse ;  /* 0x000000010808c824 */ /* 0x100fe200078e0a18 */
[----:B------:R-:W-:Y:S01]  /*0d70*/  ISETP.GE.AND P4, PT, R11, RZ, PT ;  /* 0x000000ff0b00720c */ /* 0x000fe20003f86270 */
[----:B------:R-:W-:Y:S01]  /*0d80*/  IMAD R11, R24, R9, R13 ;  /* 0x00000009180b7224 */ /* 0x000fe200078e020d */
[C---:B------:R-:W-:Y:S01]  /*0d90*/  LOP3.LUT R31, R5.reuse, 0x14, RZ, 0xfc, !PT ;  /* 0x00000014051f7812 */ /* 0x040fe200078efcff */
[--C-:B------:R-:W-:Y:S01]  /*0da0*/  @!P2 IMAD.IADD R10, R10, 0x1, -R24.reuse ;  /* 0x000000010a0aa824 */ /* 0x100fe200078e0a18 */
[----:B------:R-:W-:Y:S01]  /*0db0*/  LOP3.LUT R32, R5, 0x16, RZ, 0xfc, !PT ;  /* 0x0000001605207812 */ /* 0x000fe200078efcff */
[----:B------:R-:W-:Y:S01]  /*0dc0*/  @!P3 IMAD.IADD R6, R6, 0x1, -R24 ;  /* 0x000000010606b824 */ /* 0x000fe200078e0a18 */
[C---:B------:R-:W-:Y:S01]  /*0dd0*/  ISETP.GT.U32.AND P3, PT, R24.reuse, R8, PT ;  /* 0x000000081800720c */ /* 0x040fe20003f64070 */
[----:B------:R-:W-:Y:S01]  /*0de0*/  IMAD.HI.U32 R12, R7, R14, RZ ;  /* 0x0000000e070c7227 */ /* 0x000fe200078e00ff */
[----:B------:R-:W-:-:S02]  /*0df0*/  ISETP.GT.U32.AND P2, PT, R24, R10, PT ;  /* 0x0000000a1800720c */ /* 0x000fc40003f44070 */
[C---:B------:R-:W-:Y:S01]  /*0e00*/  LOP3.LUT R33, R5.reuse, 0x18, RZ, 0xfc, !PT ;  /* 0x0000001805217812 */ /* 0x040fe200078efcff */
[----:B------:R-:W-:Y:S01]  /*0e10*/  IMAD.MOV.U32 R9, RZ, RZ, R6 ;  /* 0x000000ffff097224 */ /* 0x000fe200078e0006 */
[----:B------:R-:W-:Y:S01]  /*0e20*/  LOP3.LUT R34, R5, 0x1a, RZ, 0xfc, !PT ;  /* 0x0000001a05227812 */ /* 0x000fe200078efcff */
[----:B------:R-:W-:Y:S01]  /*0e30*/  IMAD.HI.U32 R6, R7, R16, RZ ;  /* 0x0000001007067227 */ /* 0x000fe200078e00ff */
[----:B------:R-:W-:Y:S02]  /*0e40*/  IABS R25, R33 ;  /* 0x0000002100197213 */ /* 0x000fe40000000000 */
[----:B------:R-:W-:Y:S01]  /*0e50*/  LOP3.LUT R27, R5, 0x1c, RZ, 0xfc, !PT ;  /* 0x0000001c051b7812 */ /* 0x000fe200078efcff */
[----:B------:R-:W-:Y:S01]  /*0e60*/  @!P6 IMAD.MOV R9, RZ, RZ, -R9 ;  /* 0x000000ffff09e224 */ /* 0x000fe200078e0a09 */
[----:B------:R-:W-:Y:S01]  /*0e70*/  ISETP.GT.U32.AND P6, PT, R24, R11, PT ;  /* 0x0000000b1800720c */ /* 0x000fe20003fc4070 */
[----:B------:R-:W-:Y:S02]  /*0e80*/  IMAD.MOV R15, RZ, RZ, -R12 ;  /* 0x000000ffff0f7224 */ /* 0x000fe400078e0a0c */
[----:B------:R-:W-:-:S04]  /*0e90*/  IMAD.HI.U32 R13, R7, R20, RZ ;  /* 0x00000014070d7227 */ /* 0x000fc800078e00ff */
[----:B------:R-:W-:Y:S02]  /*0ea0*/  IMAD.MOV R17, RZ, RZ, -R6 ;  /* 0x000000ffff117224 */ /* 0x000fe400078e0a06 */
[C---:B------:R-:W-:Y:S01]  /*0eb0*/  IMAD R12, R24.reuse, R15, R14 ;  /* 0x0000000f180c7224 */ /* 0x040fe200078e020e */
[----:B------:R-:W-:Y:S01]  /*0ec0*/  IABS R15, R26 ;  /* 0x0000001a000f7213 */ /* 0x000fe20000000000 */
[----:B------:R-:W-:Y:S02]  /*0ed0*/  IMAD.MOV R21, RZ, RZ, -R13 ;  /* 0x000000ffff157224 */ /* 0x000fe400078e0a0d */
[----:B------:R-:W-:Y:S02]  /*0ee0*/  IMAD R13, R24, R17, R16 ;  /* 0x00000011180d7224 */ /* 0x000fe400078e0210 */
[--C-:B------:R-:W-:Y:S01]  /*0ef0*/  @!P2 IMAD.IADD R10, R10, 0x1, -R24.reuse ;  /* 0x000000010a0aa824 */ /* 0x100fe200078e0a18 */
[C---:B------:R-:W-:Y:S01]  /*0f00*/  ISETP.GT.U32.AND P2, PT, R24.reuse, R12, PT ;  /* 0x0000000c1800720c */ /* 0x040fe20003f44070 */
[----:B------:R-:W-:Y:S01]  /*0f10*/  @!P6 IMAD.IADD R11, R11, 0x1, -R24 ;  /* 0x000000010b0be824 */ /* 0x000fe200078e0a18 */
[C---:B------:R-:W-:Y:S01]  /*0f20*/  ISETP.GT.U32.AND P6, PT, R24.reuse, R13, PT ;  /* 0x0000000d1800720c */ /* 0x040fe20003fc4070 */
[----:B------:R-:W-:Y:S01]  /*0f30*/  IMAD R14, R24, R21, R20 ;  /* 0x00000015180e7224 */ /* 0x000fe200078e0214 */
[----:B------:R-:W-:Y:S01]  /*0f40*/  IABS R20, R31 ;  /* 0x0000001f00147213 */ /* 0x000fe20000000000 */
[----:B------:R-:W-:-:S02]  /*0f50*/  @!P5 IMAD.MOV R10, RZ, RZ, -R10 ;  /* 0x000000ffff0ad224 */ /* 0x000fc400078e0a0a */
[----:B------:R-:W-:Y:S01]  /*0f60*/  IMAD.HI.U32 R6, R7, R15, RZ ;  /* 0x0000000f07067227 */ /* 0x000fe200078e00ff */
[----:B------:R-:W-:-:S03]  /*0f70*/  ISETP.GT.U32.AND P5, PT, R24, R14, PT ;  /* 0x0000000e1800720c */ /* 0x000fc60003fa4070 */
[----:B------:R-:W-:Y:S02]  /*0f80*/  IMAD.MOV R6, RZ, RZ, -R6 ;  /* 0x000000ffff067224 */ /* 0x000fe400078e0a06 */
[--C-:B------:R-:W-:Y:S01]  /*0f90*/  @!P2 IMAD.IADD R12, R12, 0x1, -R24.reuse ;  /* 0x000000010c0ca824 */ /* 0x100fe200078e0a18 */
[C---:B------:R-:W-:Y:S01]  /*0fa0*/  ISETP.GT.U32.AND P2, PT, R24.reuse, R11, PT ;  /* 0x0000000b1800720c */ /* 0x040fe20003f44070 */
[--C-:B------:R-:W-:Y:S02]  /*0fb0*/  @!P6 IMAD.IADD R13, R13, 0x1, -R24.reuse ;  /* 0x000000010d0de824 */ /* 0x100fe400078e0a18 */
[C---:B------:R-:W-:Y:S01]  /*0fc0*/  IMAD R15, R24.reuse, R6, R15 ;  /* 0x00000006180f7224 */ /* 0x040fe200078e020f */
[----:B------:R-:W-:Y:S01]  /*0fd0*/  ISETP.GT.U32.AND P6, PT, R24, R12, PT ;  /* 0x0000000c1800720c */ /* 0x000fe20003fc4070 */
[--C-:B------:R-:W-:Y:S01]  /*0fe0*/  @!P3 IMAD.IADD R8, R8, 0x1, -R24.reuse ;  /* 0x000000010808b824 */ /* 0x100fe200078e0a18 */
[----:B------:R-:W-:Y:S01]  /*0ff0*/  ISETP.GE.AND P3, PT, R22, RZ, PT ;  /* 0x000000ff1600720c */ /* 0x000fe20003f66270 */
[----:B------:R-:W-:Y:S01]  /*1000*/  @!P5 IMAD.IADD R14, R14, 0x1, -R24 ;  /* 0x000000010e0ed824 */ /* 0x000fe200078e0a18 */
[----:B------:R-:W-:Y:S01]  /*1010*/  IABS R22, R32 ;  /* 0x0000002000167213 */ /* 0x000fe20000000000 */
[----:B------:R-:W-:-:S03]  /*1020*/  IMAD.HI.U32 R6, R7, R20, RZ ;  /* 0x0000001407067227 */ /* 0x000fc600078e00ff */
[----:B------:R-:W-:Y:S01]  /*1030*/  ISETP.GT.U32.AND P5, PT, R24, R14, PT ;  /* 0x0000000e1800720c */ /* 0x000fe20003fa4070 */
[----:B------:R-:W-:-:S04]  /*1040*/  IMAD.HI.U32 R16, R7, R22, RZ ;  /* 0x0000001607107227 */ /* 0x000fc800078e00ff */
[----:B------:R-:W-:Y:S01]  /*1050*/  @!P6 IMAD.IADD R12, R12, 0x1, -R24 ;  /* 0x000000010c0ce824 */ /* 0x000fe200078e0a18 */
[C---:B------:R-:W-:Y:S01]  /*1060*/  ISETP.GT.U32.AND P6, PT, R24.reuse, R15, PT ;  /* 0x0000000f1800720c */ /* 0x040fe20003fc4070 */
[----:B------:R-:W-:Y:S02]  /*1070*/  IMAD.MOV R21, RZ, RZ, -R6 ;  /* 0x000000ffff157224 */ /* 0x000fe400078e0a06 */
[----:B------:R-:W-:Y:S01]  /*1080*/  @!P2 IMAD.IADD R11, R11, 0x1, -R24 ;  /* 0x000000010b0ba824 */ /* 0x000fe200078e0a18 */
[----:B------:R-:W-:Y:S01]  /*1090*/  ISETP.GE.AND P2, PT, R23, RZ, PT ;  /* 0x000000ff1700720c */ /* 0x000fe20003f46270 */
[----:B------:R-:W-:Y:S02]  /*10a0*/  IMAD.MOV R23, RZ, RZ, -R16 ;  /* 0x000000ffff177224 */ /* 0x000fe400078e0a10 */
[----:B------:R-:W-:Y:S01]  /*10b0*/  IMAD R16, R24, R21, R20 ;  /* 0x0000001518107224 */ /* 0x000fe200078e0214 */
[----:B------:R-:W-:Y:S01]  /*10c0*/  IABS R21, R5 ;  /* 0x0000000500157213 */ /* 0x000fe20000000000 */
[----:B------:R-:W-:-:S02]  /*10d0*/  @!P5 IMAD.IADD R14, R14, 0x1, -R24 ;  /* 0x000000010e0ed824 */ /* 0x000fc400078e0a18 */
[----:B------:R-:W-:Y:S01]  /*10e0*/  IMAD.HI.U32 R17, R7, R25, RZ ;  /* 0x0000001907117227 */ /* 0x000fe200078e00ff */
[----:B------:R-:W-:-:S03]  /*10f0*/  ISETP.GT.U32.AND P5, PT, R24, R16, PT ;  /* 0x000000101800720c */ /* 0x000fc60003fa4070 */
[----:B------:R-:W-:Y:S02]  /*1100*/  @!P6 IMAD.IADD R15, R15, 0x1, -R24 ;  /* 0x000000010f0fe824 */ /* 0x000fe400078e0a18 */
[----:B------:R-:W-:Y:S02]  /*1110*/  IMAD.MOV R6, RZ, RZ, -R17 ;  /* 0x000000ffff067224 */ /* 0x000fe400078e0a11 */
[----:B------:R-:W-:Y:S01]  /*1120*/  @!P1 IMAD.MOV R8, RZ, RZ, -R8 ;  /* 0x000000ffff089224 */ /* 0x000fe200078e0a08 */
[C---:B------:R-:W-:Y:S01]  /*1130*/  ISETP.GT.U32.AND P6, PT, R24.reuse, R15, PT ;  /* 0x0000000f1800720c */ /* 0x040fe20003fc4070 */
[C---:B------:R-:W-:Y:S01]  /*1140*/  IMAD R20, R24.reuse, R6, R25 ;  /* 0x0000000618147224 */ /* 0x040fe200078e0219 */
[C---:B------:R-:W-:Y:S01]  /*1150*/  ISETP.GT.U32.AND P1, PT, R24.reuse, R13, PT ;  /* 0x0000000d1800720c */ /* 0x040fe20003f24070 */
[----:B------:R-:W-:Y:S01]  /*1160*/  IMAD R17, R24, R23, R22 ;  /* 0x0000001718117224 */ /* 0x000fe200078e0216 */
[----:B------:R-:W-:Y:S01]  /*1170*/  LEA.HI R6, R3, R0, RZ, 0x1a ;  /* 0x0000000003067211 */ /* 0x000fe200078fd0ff */
[----:B------:R-:W-:Y:S01]  /*1180*/  @!P5 IMAD.IADD R16, R16, 0x1, -R24 ;  /* 0x000000011010d824 */ /* 0x000fe200078e0a18 */
[----:B------:R-:W-:Y:S01]  /*1190*/  IABS R22, R34 ;  /* 0x0000002200167213 */ /* 0x000fe20000000000 */
[----:B------:R-:W-:Y:S01]  /*11a0*/  @!P0 IMAD.MOV R11, RZ, RZ, -R11 ;  /* 0x000000ffff0b8224 */ /* 0x000fe200078e0a0b */
[----:B------:R-:W-:Y:S01]  /*11b0*/  ISETP.GT.U32.AND P5, PT, R24, R20, PT ;  /* 0x000000141800720c */ /* 0x000fe20003fa4070 */
[C---:B------:R-:W-:Y:S01]  /*11c0*/  VIADD R30, R6.reuse, 0xe ;  /* 0x0000000e061e7836 */ /* 0x040fe20000000000 */
[----:B------:R-:W-:Y:S01]  /*11d0*/  ISETP.GE.AND P0, PT, R5, RZ, PT ;  /* 0x000000ff0500720c */ /* 0x000fe20003f06270 */
[----:B------:R-:W-:-:S02]  /*11e0*/  VIADD R28, R6, 0x1e ;  /* 0x0000001e061c7836 */ /* 0x000fc40000000000 */
[----:B------:R-:W-:Y:S01]  /*11f0*/  @!P6 IMAD.IADD R15, R15, 0x1, -R24 ;  /* 0x000000010f0fe824 */ /* 0x000fe200078e0a18 */
[----:B------:R-:W-:Y:S01]  /*1200*/  ISETP.GT.U32.AND P6, PT, R24, R17, PT ;  /* 0x000000111800720c */ /* 0x000fe20003fc4070 */
[C---:B------:R-:W-:Y:S01]  /*1210*/  IMAD.HI.U32 R5, R7.reuse, R21, RZ ;  /* 0x0000001507057227 */ /* 0x040fe200078e00ff */
[----:B------:R-:W-:Y:S02]  /*1220*/  IABS R29, R28 ;  /* 0x0000001c001d7213 */ /* 0x000fe40000000000 */
[----:B------:R-:W-:Y:S01]  /*1230*/  IABS R25, R30 ;  /* 0x0000001e00197213 */ /* 0x000fe20000000000 */
[----:B------:R-:W-:-:S04]  /*1240*/  IMAD.HI.U32 R6, R7, R22, RZ ;  /* 0x0000001607067227 */ /* 0x000fc800078e00ff */
[----:B------:R-:W-:Y:S02]  /*1250*/  IMAD.MOV R5, RZ, RZ, -R5 ;  /* 0x000000ffff057224 */ /* 0x000fe400078e0a05 */
[----:B------:R-:W-:Y:S02]  /*1260*/  IMAD.MOV R23, RZ, RZ, -R6 ;  /* 0x000000ffff177224 */ /* 0x000fe400078e0a06 */
[----:B------:R-:W-:Y:S01]  /*1270*/  @!P1 IMAD.IADD R13, R13, 0x1, -R24 ;  /* 0x000000010d0d9824 */ /* 0x000fe200078e0a18 */
[----:B------:R-:W-:Y:S01]  /*1280*/  ISETP.GE.AND P1, PT, R26, RZ, PT ;  /* 0x000000ff1a00720c */ /* 0x000fe20003f26270 */
[C---:B------:R-:W-:Y:S01]  /*1290*/  IMAD R5, R24.reuse, R5, R21 ;  /* 0x0000000518057224 */ /* 0x040fe200078e0215 */
[----:B------:R-:W-:Y:S01]  /*12a0*/  IABS R26, R27 ;  /* 0x0000001b001a7213 */ /* 0x000fe20000000000 */
[----:B------:R-:W-:Y:S02]  /*12b0*/  IMAD R21, R24, R23, R22 ;  /* 0x0000001718157224 */ /* 0x000fe400078e0216 */
[----:B------:R-:W-:-:S02]  /*12c0*/  @!P5 IMAD.IADD R20, R20, 0x1, -R24 ;  /* 0x000000011414d824 */ /* 0x000fc400078e0a18 */
[----:B------:R-:W-:Y:S02]  /*12d0*/  IMAD.MOV.U32 R23, RZ, RZ, R29 ;  /* 0x000000ffff177224 */ /* 0x000fe400078e001d */
[----:B------:R-:W-:Y:S01]  /*12e0*/  @!P4 IMAD.MOV R12, RZ, RZ, -R12 ;  /* 0x000000ffff0cc224 */ /* 0x000fe200078e0a0c */
[----:B------:R-:W-:Y:S01]  /*12f0*/  ISETP.GT.U32.AND P4, PT, R24, R16, PT ;  /* 0x000000101800720c */ /* 0x000fe20003f84070 */
[----:B------:R-:W-:-:S04]  /*1300*/  IMAD.HI.U32 R6, R7, R25, RZ ;  /* 0x0000001907067227 */ /* 0x000fc800078e00ff */
[----:B------:R-:W-:-:S04]  /*1310*/  IMAD.HI.U32 R22, R7, R26, RZ ;  /* 0x0000001a07167227 */ /* 0x000fc800078e00ff */
[----:B------:R-:W-:Y:S01]  /*1320*/  @!P6 IMAD.IADD R17, R17, 0x1, -R24 ;  /* 0x000000011111e824 */ /* 0x000fe200078e0a18 */
[C---:B------:R-:W-:Y:S01]  /*1330*/  ISETP.GT.U32.AND P6, PT, R24.reuse, R5, PT ;  /* 0x000000051800720c */ /* 0x040fe20003fc4070 */
[----:B------:R-:W-:Y:S01]  /*1340*/  @!P3 IMAD.MOV R13, RZ, RZ, -R13 ;  /* 0x000000ffff0db224 */ /* 0x000fe200078e0a0d */
[C---:B------:R-:W-:Y:S01]  /*1350*/  ISETP.GT.U32.AND P3, PT, R24.reuse, R20, PT ;  /* 0x000000141800720c */ /* 0x040fe20003f64070 */
[----:B------:R-:W-:Y:S01]  /*1360*/  IMAD.HI.U32 R7, R7, R23, RZ ;  /* 0x0000001707077227 */ /* 0x000fe200078e00ff */
[----:B------:R-:W-:-:S03]  /*1370*/  ISETP.GT.U32.AND P5, PT, R24, R17, PT ;  /* 0x000000111800720c */ /* 0x000fc60003fa4070 */
[----:B------:R-:W-:Y:S02]  /*1380*/  IMAD.MOV R7, RZ, RZ, -R7 ;  /* 0x000000ffff077224 */ /* 0x000fe400078e0a07 */
[----:B------:R-:W-:Y:S02]  /*1390*/  IMAD.MOV R6, RZ, RZ, -R6 ;  /* 0x000000ffff067224 */ /* 0x000fe400078e0a06 */
[----:B------:R-:W-:Y:S01]  /*13a0*/  @!P2 IMAD.MOV R14, RZ, RZ, -R14 ;  /* 0x000000ffff0ea224 */ /* 0x000fe200078e0a0e */
[C---:B------:R-:W-:Y:S01]  /*13b0*/  ISETP.GT.U32.AND P2, PT, R24.reuse, R21, PT ;  /* 0x000000151800720c */ /* 0x040fe20003f44070 */
[C---:B------:R-:W-:Y:S02]  /*13c0*/  IMAD R23, R24.reuse, R7, R23 ;  /* 0x0000000718177224 */ /* 0x040fe400078e0217 */
[----:B------:R-:W-:Y:S01]  /*13d0*/  IMAD R7, R24, R6, R25 ;  /* 0x0000000618077224 */ /* 0x000fe200078e0219 */
[----:B------:R-:W-:Y:S01]  /*13e0*/  LOP3.LUT R6, RZ, R19, RZ, 0x33, !PT ;  /* 0x00000013ff067212 */ /* 0x000fe200078e33ff */
[--C-:B------:R-:W-:Y:S01]  /*13f0*/  @!P4 IMAD.IADD R16, R16, 0x1, -R24.reuse ;  /* 0x000000011010c824 */ /* 0x100fe200078e0a18 */
[----:B------:R-:W-:Y:S01]  /*1400*/  ISETP.GT.U32.AND P4, PT, R24, R23, PT ;  /* 0x000000171800720c */ /* 0x000fe20003f84070 */
[----:B------:R-:W-:Y:S01]  /*1410*/  @!P3 IMAD.IADD R20, R20, 0x1, -R24 ;  /* 0x000000011414b824 */ /* 0x000fe200078e0a18 */
[----:B------:R-:W-:Y:S01]  /*1420*/  ISETP.GT.U32.AND P3, PT, R24, R7, PT ;  /* 0x000000071800720c */ /* 0x000fe20003f64070 */
[----:B------:R-:W-:-:S02]  /*1430*/  IMAD.MOV R25, RZ, RZ, -R22 ;  /* 0x000000ffff197224 */ /* 0x000fc400078e0a16 */
[----:B------:R-:W-:Y:S01]  /*1440*/  @!P5 IMAD.IADD R17, R17, 0x1, -R24 ;  /* 0x000000011111d824 */ /* 0x000fe200078e0a18 */
[----:B------:R-:W-:Y:S01]  /*1450*/  ISETP.GE.AND P5, PT, R31, RZ, PT ;  /* 0x000000ff1f00720c */ /* 0x000fe20003fa6270 */
[C---:B------:R-:W-:Y:S02]  /*1460*/  IMAD R22, R24.reuse, R25, R26 ;  /* 0x0000001918167224 */ /* 0x040fe400078e021a */
[--C-:B------:R-:W-:Y:S02]  /*1470*/  @!P6 IMAD.IADD R5, R5, 0x1, -R24.reuse ;  /* 0x000000010505e824 */ /* 0x100fe400078e0a18 */
[--C-:B------:R-:W-:Y:S01]  /*1480*/  @!P2 IMAD.IADD R21, R21, 0x1, -R24.reuse ;  /* 0x000000011515a824 */ /* 0x100fe200078e0a18 */
[C---:B------:R-:W-:Y:S01]  /*1490*/  ISETP.GT.U32.AND P2, PT, R24.reuse, R22, PT ;  /* 0x000000161800720c */ /* 0x040fe20003f44070 */
[--C-:B------:R-:W-:Y:S01]  /*14a0*/  @!P4 IMAD.IADD R23, R23, 0x1, -R24.reuse ;  /* 0x000000011717c824 */ /* 0x100fe200078e0a18 */
[C---:B------:R-:W-:Y:S01]  /*14b0*/  ISETP.GT.U32.AND P6, PT, R24.reuse, R5, PT ;  /* 0x000000051800720c */ /* 0x040fe20003fc4070 */
[----:B------:R-:W-:Y:S01]  /*14c0*/  @!P1 IMAD.MOV R15, RZ, RZ, -R15 ;  /* 0x000000ffff0f9224 */ /* 0x000fe200078e0a0f */
[C---:B------:R-:W-:Y:S01]  /*14d0*/  ISETP.GT.U32.AND P1, PT, R24.reuse, R21, PT ;  /* 0x000000151800720c */ /* 0x040fe20003f24070 */
[----:B------:R-:W-:Y:S01]  /*14e0*/  @!P3 IMAD.IADD R7, R7, 0x1, -R24 ;  /* 0x000000010707b824 */ /* 0x000fe200078e0a18 */
[C---:B------:R-:W-:Y:S01]  /*14f0*/  ISETP.GT.U32.AND P3, PT, R24.reuse, R23, PT ;  /* 0x000000171800720c */ /* 0x040fe20003f64070 */
[----:B------:R-:W-:Y:S01]  /*1500*/  @!P5 IMAD.MOV R16, RZ, RZ, -R16 ;  /* 0x000000ffff10d224 */ /* 0x000fe200078e0a10 */
[----:B------:R-:W-:Y:S01]  /*1510*/  ISETP.GE.AND P4, PT, R33, RZ, PT ;  /* 0x000000ff2100720c */ /* 0x000fe20003f86270 */
[----:B---3--:R-:W-:Y:S01]  /*1520*/  IMAD R3, R35, UR4, RZ ;  /* 0x0000000423037c24 */ /* 0x008fe2000f8e02ff */
[----:B------:R-:W-:Y:S01]  /*1530*/  ISETP.GT.U32.AND P5, PT, R24, R7, PT ;  /* 0x000000071800720c */ /* 0x000fe20003fa4070 */
[----:B------:R-:W-:-:S02]  /*1540*/  USHF.L.U32 UR4, UR8, 0x15, URZ ;  /* 0x0000001508047899 */ /* 0x000fc400080006ff */
[--C-:B------:R-:W-:Y:S02]  /*1550*/  @!P2 IMAD.IADD R22, R22, 0x1, -R24.reuse ;  /* 0x000000011616a824 */ /* 0x100fe400078e0a18 */
[--C-:B------:R-:W-:Y:S01]  /*1560*/  @!P6 IMAD.IADD R5, R5, 0x1, -R24.reuse ;  /* 0x000000010505e824 */ /* 0x100fe200078e0a18 */
[----:B------:R-:W-:Y:S01]  /*1570*/  ISETP.GE.AND P6, PT, R32, RZ, PT ;  /* 0x000000ff2000720c */ /* 0x000fe20003fc6270 */
[--C-:B------:R-:W-:Y:S01]  /*1580*/  @!P1 IMAD.IADD R21, R21, 0x1, -R24.reuse ;  /* 0x0000000115159824 */ /* 0x100fe200078e0a18 */
[----:B------:R-:W-:Y:S01]  /*1590*/  ISETP.GT.U32.AND P2, PT, R24, R22, PT ;  /* 0x000000161800720c */ /* 0x000fe20003f44070 */
[----:B------:R-:W-:Y:S01]  /*15a0*/  @!P0 IMAD.MOV R5, RZ, RZ, -R5 ;  /* 0x000000ffff058224 */ /* 0x000fe200078e0a05 */
[----:B------:R-:W-:Y:S01]  /*15b0*/  ISETP.GE.AND P1, PT, R34, RZ, PT ;  /* 0x000000ff2200720c */ /* 0x000fe20003f26270 */
[--C-:B------:R-:W-:Y:S01]  /*15c0*/  @!P3 IMAD.IADD R23, R23, 0x1, -R24.reuse ;  /* 0x000000011717b824 */ /* 0x100fe200078e0a18 */
[----:B------:R-:W-:Y:S01]  /*15d0*/  ISETP.GE.AND P0, PT, R30, RZ, PT ;  /* 0x000000ff1e00720c */ /* 0x000fe20003f06270 */
[----:B------:R-:W-:Y:S01]  /*15e0*/  @!P5 IMAD.IADD R7, R7, 0x1, -R24 ;  /* 0x000000010707d824 */ /* 0x000fe200078e0a18 */
[----:B------:R-:W-:Y:S01]  /*15f0*/  ISETP.GE.AND P3, PT, R27, RZ, PT ;  /* 0x000000ff1b00720c */ /* 0x000fe20003f66270 */
[----:B------:R-:W-:Y:S01]  /*1600*/  @!P4 IMAD.MOV R20, RZ, RZ, -R20 ;  /* 0x000000ffff14c224 */ /* 0x000fe200078e0a14 */
[----:B------:R-:W-:Y:S01]  /*1610*/  ISETP.GE.AND P5, PT, R28, RZ, PT ;  /* 0x000000ff1c00720c */ /* 0x000fe20003fa6270 */
[----:B------:R-:W-:Y:S01]  /*1620*/  ULOP3.LUT UR4, UR4, 0x600000, URZ, 0xc0, !UPT ;  /* 0x0060000004047892 */ /* 0x000fe2000f8ec0ff */
[----:B------:R-:W-:Y:S01]  /*1630*/  ISETP.NE.AND P4, PT, R18, RZ, PT ;  /* 0x000000ff1200720c */ /* 0x000fe20003f85270 */
[----:B------:R-:W-:-:S02]  /*1640*/  @!P6 IMAD.MOV R17, RZ, RZ, -R17 ;  /* 0x000000ffff11e224 */ /* 0x000fc400078e0a11 */
[----:B------:R-:W-:Y:S01]  /*1650*/  @!P2 IMAD.IADD R22, R22, 0x1, -R24 ;  /* 0x000000011616a824 */ /* 0x000fe200078e0a18 */
[----:B------:R-:W-:Y:S01]  /*1660*/  ISETP.GE.AND P2, PT, R93, RZ, PT ;  /* 0x000000ff5d00720c */ /* 0x000fe20003f46270 */
[----:B------:R-:W-:Y:S01]  /*1670*/  @!P1 IMAD.MOV R21, RZ, RZ, -R21 ;  /* 0x000000ffff159224 */ /* 0x000fe200078e0a15 */
[----:B------:R-:W-:Y:S01]  /*1680*/  ISETP.NE.AND P1, PT, R19, RZ, PT ;  /* 0x000000ff1300720c */ /* 0x000fe20003f25270 */
[----:B------:R-:W-:Y:S01]  /*1690*/  @!P0 IMAD.MOV R7, RZ, RZ, -R7 ;  /* 0x000000ffff078224 */ /* 0x000fe200078e0a07 */
[----:B------:R-:W-:Y:S01]  /*16a0*/  IADD3 R28, P0, PT, R3, UR18, RZ ;  /* 0x00000012031c7c10 */ /* 0x000fe2000ff1e0ff */
[----:B------:R-:W-:Y:S01]  /*16b0*/  @!P3 IMAD.MOV R22, RZ, RZ, -R22 ;  /* 0x000000ffff16b224 */ /* 0x000fe200078e0a16 */
[C---:B------:R-:W-:Y:S01]  /*16c0*/  SEL R4, R6.reuse, R5, !P1 ;  /* 0x0000000506047207 */ /* 0x040fe20004800000 */
[----:B------:R-:W-:Y:S01]  /*16d0*/  @!P5 IMAD.MOV R23, RZ, RZ, -R23 ;  /* 0x000000ffff17d224 */ /* 0x000fe200078e0a17 */
[C---:B------:R-:W-:Y:S02]  /*16e0*/  SEL R9, R6.reuse, R9, !P1 ;  /* 0x0000000906097207 */ /* 0x040fe40004800000 */
[----:B------:R-:W-:Y:S01]  /*16f0*/  SEL R8, R6, R8, !P1 ;  /* 0x0000000806087207 */ /* 0x000fe20004800000 */
[----:B----4-:R-:W-:Y:S01]  /*1700*/  IMAD R4, R4, UR7, RZ ;  /* 0x0000000704047c24 */ /* 0x010fe2000f8e02ff */
[C---:B------:R-:W-:Y:S01]  /*1710*/  SEL R10, R6.reuse, R10, !P1 ;  /* 0x0000000a060a7207 */ /* 0x040fe20004800000 */
[----:B------:R-:W-:Y:S01]  /*1720*/  @!P2 IMAD.MOV R133, RZ, RZ, -R133 ;  /* 0x000000ffff85a224 */ /* 0x000fe200078e0a85 */
[C---:B------:R-:W-:Y:S01]  /*1730*/  SEL R5, R6.reuse, R11, !P1 ;  /* 0x0000000b06057207 */ /* 0x040fe20004800000 */
[----:B------:R-:W-:Y:S01]  /*1740*/  IMAD R11, R9, UR7, RZ ;  /* 0x00000007090b7c24 */ /* 0x000fe2000f8e02ff */
[----:B------:R-:W-:-:S02]  /*1750*/  SEL R19, R6, R12, !P1 ;  /* 0x0000000c06137207 */ /* 0x000fc40004800000 */
[----:B------:R-:W-:Y:S01]  /*1760*/  SEL R12, R6, R13, !P1 ;  /* 0x0000000d060c7207 */ /* 0x000fe20004800000 */
[----:B------:R-:W-:Y:S01]  /*1770*/  IMAD R13, R8, UR7, RZ ;  /* 0x00000007080d7c24 */ /* 0x000fe2000f8e02ff */
[C---:B------:R-:W-:Y:S01]  /*1780*/  SEL R7, R6.reuse, R7, !P1 ;  /* 0x0000000706077207 */ /* 0x040fe20004800000 */
[----:B------:R-:W-:Y:S01]  /*1790*/  IMAD R19, R19, UR7, RZ ;  /* 0x0000000713137c24 */ /* 0x000fe2000f8e02ff */
[C---:B------:R-:W-:Y:S02]  /*17a0*/  SEL R25, R6.reuse, R14, !P1 ;  /* 0x0000000e06197207 */ /* 0x040fe40004800000 */
[----:B------:R-:W-:Y:S01]  /*17b0*/  SEL R27, R6, R15, !P1 ;  /* 0x0000000f061b7207 */ /* 0x000fe20004800000 */
[----:B------:R-:W-:Y:S01]  /*17c0*/  IMAD R15, R10, UR7, RZ ;  /* 0x000000070a0f7c24 */ /* 0x000fe2000f8e02ff */
[C---:B------:R-:W-:Y:S01]  /*17d0*/  SEL R29, R6.reuse, R16, !P1 ;  /* 0x00000010061d7207 */ /* 0x040fe20004800000 */
[----:B------:R-:W-:Y:S01]  /*17e0*/  IMAD R25, R25, UR7, RZ ;  /* 0x0000000719197c24 */ /* 0x000fe2000f8e02ff */
[C---:B------:R-:W-:Y:S01]  /*17f0*/  SEL R30, R6.reuse, R17, !P1 ;  /* 0x00000011061e7207 */ /* 0x040fe20004800000 */
[----:B------:R-:W-:Y:S01]  /*1800*/  IMAD R17, R5, UR7, RZ ;  /* 0x0000000705117c24 */ /* 0x000fe2000f8e02ff */
[C---:B------:R-:W-:Y:S01]  /*1810*/  SEL R31, R6.reuse, R20, !P1 ;  /* 0x00000014061f7207 */ /* 0x040fe20004800000 */
[----:B------:R-:W-:Y:S01]  /*1820*/  IMAD R27, R27, UR7, RZ ;  /* 0x000000071b1b7c24 */ /* 0x000fe2000f8e02ff */
[----:B------:R-:W-:Y:S01]  /*1830*/  SEL R32, R6, R21, !P1 ;  /* 0x0000001506207207 */ /* 0x000fe20004800000 */
[----:B------:R-:W-:Y:S01]  /*1840*/  IMAD R21, R12, UR7, RZ ;  /* 0x000000070c157c24 */ /* 0x000fe2000f8e02ff */
[C---:B------:R-:W-:Y:S01]  /*1850*/  SEL R33, R6.reuse, R22, !P1 ;  /* 0x0000001606217207 */ /* 0x040fe20004800000 */
[----:B------:R-:W-:Y:S01]  /*1860*/  IMAD R29, R29, UR7, RZ ;  /* 0x000000071d1d7c24 */ /* 0x000fe2000f8e02ff */
[----:B------:R-:W-:Y:S01]  /*1870*/  SEL R6, R6, R23, !P1 ;  /* 0x0000001706067207 */ /* 0x000fe20004800000 */
[----:B------:R-:W-:Y:S01]  /*1880*/  IMAD R23, R7, UR7, RZ ;  /* 0x0000000707177c24 */ /* 0x000fe2000f8e02ff */
[----:B------:R-:W-:Y:S01]  /*1890*/  @!P4 LOP3.LUT R133, RZ, R18, RZ, 0x33, !PT ;  /* 0x00000012ff85c212 */ /* 0x000fe200078e33ff */
[----:B------:R-:W-:Y:S01]  /*18a0*/  IMAD R30, R30, UR7, RZ ;  /* 0x000000071e1e7c24 */ /* 0x000fe2000f8e02ff */
[----:B------:R-:W-:Y:S01]  /*18b0*/  LEA.HI.X.SX32 R36, R3, UR19, 0x1, P0 ;  /* 0x0000001303247c11 */ /* 0x000fe200080f0eff */
[----:B------:R-:W-:Y:S01]  /*18c0*/  IMAD R34, R6, UR14, RZ ;  /* 0x0000000e06227c24 */ /* 0x000fe2000f8e02ff */
[-C--:B------:R-:W-:Y:S01]  /*18d0*/  IADD3 R3, P0, PT, R4, R28.reuse, RZ ;  /* 0x0000001c04037210 */ /* 0x080fe20007f1e0ff */
[----:B------:R-:W-:Y:S01]  /*18e0*/  IMAD R31, R31, UR9, RZ ;  /* 0x000000091f1f7c24 */ /* 0x000fe2000f8e02ff */
[-C--:B------:R-:W-:Y:S01]  /*18f0*/  IADD3 R5, P5, PT, R11, R28.reuse, RZ ;  /* 0x0000001c0b057210 */ /* 0x080fe20007fbe0ff */
[----:B------:R-:W-:Y:S01]  /*1900*/  IMAD R32, R32, UR10, RZ ;  /* 0x0000000a20207c24 */ /* 0x000fe2000f8e02ff */
[-C--:B------:R-:W-:Y:S01]  /*1910*/  IADD3 R6, P4, PT, R13, R28.reuse, RZ ;  /* 0x0000001c0d067210 */ /* 0x080fe20007f9e0ff */
[----:B-1----:R-:W-:Y:S01]  /*1920*/  IMAD R33, R33, UR11, RZ ;  /* 0x0000000b21217c24 */ /* 0x002fe2000f8e02ff */
[-C--:B------:R-:W-:Y:S01]  /*1930*/  IADD3 R7, P3, PT, R15, R28.reuse, RZ ;  /* 0x0000001c0f077210 */ /* 0x080fe20007f7e0ff */
[----:B------:R-:W-:Y:S01]  /*1940*/  IMAD R133, R133, UR6, RZ ;  /* 0x0000000685857c24 */ /* 0x000fe2000f8e02ff */
[----:B------:R-:W-:Y:S01]  /*1950*/  IADD3 R8, P2, PT, R17, R28, RZ ;  /* 0x0000001c11087210 */ /* 0x000fe20007f5e0ff */
[----:B------:R-:W-:Y:S01]  /*1960*/  UMOV UR7, 0x1 ;  /* 0x0000000100077882 */ /* 0x000fe20000000000 */
[----:B------:R-:W-:-:S02]  /*1970*/  LEA.HI.X.SX32 R4, R4, R36, 0x1, P0 ;  /* 0x0000002404047211 */ /* 0x000fc400000f0eff */
[-C--:B------:R-:W-:Y:S02]  /*1980*/  LEA.HI.X.SX32 R11, R11, R36.reuse, 0x1, P5 ;  /* 0x000000240b0b7211 */ /* 0x080fe400028f0eff */
[----:B------:R-:W-:Y:S02]  /*1990*/  LEA.HI.X.SX32 R13, R13, R36, 0x1, P4 ;  /* 0x000000240d0d7211 */ /* 0x000fe400020f0eff */
[-C--:B------:R-:W-:Y:S02]  /*19a0*/  IADD3 R9, P0, PT, R19, R28.reuse, RZ ;  /* 0x0000001c13097210 */ /* 0x080fe40007f1e0ff */
[-C--:B------:R-:W-:Y:S02]  /*19b0*/  IADD3 R10, P6, PT, R21, R28.reuse, RZ ;  /* 0x0000001c150a7210 */ /* 0x080fe40007fde0ff */
[-C--:B------:R-:W-:Y:S02]  /*19c0*/  IADD3 R12, P5, PT, R23, R28.reuse, RZ ;  /* 0x0000001c170c7210 */ /* 0x080fe40007fbe0ff */
[----:B------:R-:W-:-:S02]  /*19d0*/  IADD3 R14, P4, PT, R25, R28, RZ ;  /* 0x0000001c190e7210 */ /* 0x000fc40007f9e0ff */
[-C--:B------:R-:W-:Y:S02]  /*19e0*/  LEA.HI.X.SX32 R15, R15, R36.reuse, 0x1, P3 ;  /* 0x000000240f0f7211 */ /* 0x080fe400018f0eff */
[----:B------:R-:W-:Y:S02]  /*19f0*/  LEA.HI.X.SX32 R17, R17, R36, 0x1, P2 ;  /* 0x0000002411117211 */ /* 0x000fe400010f0eff */
[-C--:B------:R-:W-:Y:S02]  /*1a00*/  IADD3 R16, P3, PT, R27, R28.reuse, RZ ;  /* 0x0000001c1b107210 */ /* 0x080fe40007f7e0ff */
[----:B------:R-:W-:Y:S02]  /*1a10*/  IADD3 R18, P2, PT, R29, R28, RZ ;  /* 0x0000001c1d127210 */ /* 0x000fe40007f5e0ff */
[-C--:B------:R-:W-:Y:S02]  /*1a20*/  LEA.HI.X.SX32 R19, R19, R36.reuse, 0x1, P0 ;  /* 0x0000002413137211 */ /* 0x080fe400000f0eff */
        /* <DEDUP_REMOVED lines=9> */
[----:B------:R-:W-:Y:S02]  /*1ac0*/  IADD3 R28, P3, PT, R34, R28, RZ ;  /* 0x0000001c221c7210 */ /* 0x000fe40007f7e0ff */
[----:B------:R-:W-:Y:S02]  /*1ad0*/  IADD3 R35, P2, PT, R133, UR16, RZ ;  /* 0x0000001085237c10 */ /* 0x000fe4000ff5e0ff */
[----:B------:R-:W-:Y:S02]  /*1ae0*/  SHF.R.S32.HI R132, RZ, 0x1f, R133 ;  /* 0x0000001fff847819 */ /* 0x000fe40000011485 */
[----:B------:R-:W-:-:S02]  /*1af0*/  ISETP.NE.U32.AND P1, PT, R2, RZ, PT ;  /* 0x000000ff0200720c */ /* 0x000fc40003f25070 */
[-C--:B------:R-:W-:Y:S02]  /*1b00*/  LEA.HI.X.SX32 R30, R30, R36.reuse, 0x1, P0 ;  /* 0x000000241e1e7211 */ /* 0x080fe400000f0eff */
[-C--:B------:R-:W-:Y:S02]  /*1b10*/  LEA.HI.X.SX32 R31, R31, R36.reuse, 0x1, P6 ;  /* 0x000000241f1f7211 */ /* 0x080fe400030f0eff */
[-C--:B------:R-:W-:Y:S02]  /*1b20*/  LEA.HI.X.SX32 R32, R32, R36.reuse, 0x1, P5 ;  /* 0x0000002420207211 */ /* 0x080fe400028f0eff */
[-C--:B------:R-:W-:Y:S02]  /*1b30*/  LEA.HI.X.SX32 R33, R33, R36.reuse, 0x1, P4 ;  /* 0x0000002421217211 */ /* 0x080fe400020f0eff */
[----:B------:R-:W-:Y:S02]  /*1b40*/  LEA.HI.X.SX32 R34, R34, R36, 0x1, P3 ;  /* 0x0000002422227211 */ /* 0x000fe400018f0eff */
[----:B------:R-:W-:Y:S01]  /*1b50*/  IADD3.X R131, PT, PT, R132, UR17, RZ, P2, !PT ;  /* 0x0000001184837c10 */ /* 0x000fe200097fe4ff */
[----:B--2---:R-:W-:Y:S06]  /*1b60*/  BRA.U UP0, `(.L_x_5) ;  /* 0x0000000100187547 */ /* 0x004fec000b800000 */
[----:B------:R-:W-:Y:S01]  /*1b70*/  ELECT P0, URZ, PT ;  /* 0x0000000000ff782f */ /* 0x000fe20003800000 */
[----:B------:R-:W-:Y:S01]  /*1b80*/  IMAD.MOV.U32 R36, RZ, RZ, 0x1 ;  /* 0x00000001ff247424 */ /* 0x000fe200078e00ff */
[----:B------:R-:W-:Y:S01]  /*1b90*/  UMOV UR6, 0x40 ;  /* 0x0000004000067882 */ /* 0x000fe20000000000 */
[----:B------:R-:W-:Y:S01]  /*1ba0*/  UVIRTCOUNT.DEALLOC.SMPOOL 0x80 ;  /* 0x000000800000784c */ /* 0x000fe20000000000 */
[----:B------:R-:W-:-:S09]  /*1bb0*/  ULEA UR6, UR5, UR6, 0x18 ;  /* 0x0000000605067291 */ /* 0x000fd2000f8ec0ff */
[----:B------:R0:W-:Y:S03]  /*1bc0*/  @P0 STS.U8 [UR6], R36 ;  /* 0x00000024ff000988 */ /* 0x0001e60008000006 */
.L_x_5:
[----:B------:R-:W-:Y:S01]  /*1bd0*/  UIADD3 UR14, UPT, UPT, UR12, UR4, URZ ;  /* 0x000000040c0e7290 */ /* 0x000fe2000fffe0ff */
[----:B0-----:R-:W-:Y:S01]  /*1be0*/  VIADD R36, R136, 0xffffffff ;  /* 0xffffffff88247836 */ /* 0x001fe20000000000 */
[----:B------:R-:W-:Y:S01]  /*1bf0*/  VOTEU.ALL UP1, P1 ;  /* 0x0000000000ff7886 */ /* 0x000fe20000820000 */
[----:B------:R-:W-:Y:S01]  /*1c00*/  UIADD3 UR10, UPT, UPT, UR13, 0x5000, URZ ;  /* 0x000050000d0a7890 */ /* 0x000fe2000fffe0ff */
[----:B------:R-:W-:Y:S01]  /*1c10*/  PRMT R92, RZ, 0x7610, R92 ;  /* 0x00007610ff5c7816 */ /* 0x000fe2000000005c */
[----:B------:R-:W-:Y:S01]  /*1c20*/  VOTEU.ALL UP2, P1 ;  /* 0x0000000000ff7886 */ /* 0x000fe20000840000 */
[----:B------:R-:W-:Y:S01]  /*1c30*/  ISETP.GE.U32.AND P3, PT, R36, 0x7fffffc0, PT ;  /* 0x7fffffc02400780c */ /* 0x000fe20003f66070 */
[----:B------:R-:W-:Y:S01]  /*1c40*/  VIADD R39, R136, 0xfffffffc ;  /* 0xfffffffc88277836 */ /* 0x000fe20000000000 */
[----:B------:R-:W-:-:S04]  /*1c50*/  @!UP1 UIADD3 UR4, UPT, UPT, -UR7, 0x100000, URZ ;  /* 0x0010000007049890 */ /* 0x000fc8000fffe1ff */
[----:B------:R-:W-:Y:S02]  /*1c60*/  @!UP1 USHF.L.U32 UR5, UR4, 0xb, URZ ;  /* 0x0000000b04059899 */ /* 0x000fe400080006ff */
[----:B------:R-:W-:Y:S01]  /*1c70*/  @!UP1 USHF.L.U32 UR4, UR4, 0x1, URZ ;  /* 0x0000000104049899 */ /* 0x000fe200080006ff */
[----:B------:R-:W-:Y:S01]  /*1c80*/  STTM.x32 tmem[UR14], RZ ;  /* 0x000000ff000079ed */ /* 0x000fe200082c000e */
[----:B------:R-:W0:Y:S02]  /*1c90*/  FENCE.VIEW.ASYNC.T ;  /* 0x00000000000073c6 */ /* 0x000e240000000200 */
[----:B0-----:R-:W-:Y:S01]  /*1ca0*/  BAR.SYNC.DEFER_BLOCKING 0x0 ;  /* 0x0000000000007b1d */ /* 0x001fe20000010000 */
[----:B------:R-:W-:Y:S01]  /*1cb0*/  VIADD R130, R133, UR15 ;  /* 0x0000000f85827c36 */ /* 0x000fe20008000000 */
[----:B------:R-:W-:Y:S01]  /*1cc0*/  ISETP.GE.U32.AND P0, PT, R37, 0x7fffffbf, PT ;  /* 0x7fffffbf2500780c */ /* 0x000fe20003f06070 */
[----:B------:R-:W-:Y:S01]  /*1cd0*/  IMAD.SHL.U32 R59, R107, 0x2, RZ ;  /* 0x000000026b3b7824 */ /* 0x000fe200078e00ff */
[----:B------:R-:W-:Y:S01]  /*1ce0*/  ISETP.GE.U32.AND P4, PT, R39, 0x7fffffbd, PT ;  /* 0x7fffffbd2700780c */ /* 0x000fe20003f86070 */
[C---:B------:R-:W-:Y:S01]  /*1cf0*/  IMAD R108, R107.reuse, 0x3, RZ ;  /* 0x000000036b6c7824 */ /* 0x040fe200078e02ff */
[----:B------:R-:W-:Y:S01]  /*1d00*/  ISETP.GE.U32.AND P2, PT, R38, 0x7fffffbe, PT ;  /* 0x7fffffbe2600780c */ /* 0x000fe20003f46070 */
[----:B------:R-:W-:-:S02]  /*1d10*/  IMAD.SHL.U32 R63, R107, 0x4, RZ ;  /* 0x000000046b3f7824 */ /* 0x000fc400078e00ff */
[C---:B------:R-:W-:Y:S02]  /*1d20*/  IMAD R106, R107.reuse, 0x5, RZ ;  /* 0x000000056b6a7824 */ /* 0x040fe400078e02ff */
[C---:B------:R-:W-:Y:S02]  /*1d30*/  IMAD R65, R107.reuse, 0x6, RZ ;  /* 0x000000066b417824 */ /* 0x040fe400078e02ff */
[C---:B------:R-:W-:Y:S02]  /*1d40*/  IMAD R105, R107.reuse, 0x7, RZ ;  /* 0x000000076b697824 */ /* 0x040fe400078e02ff */
[C---:B------:R-:W-:Y:S02]  /*1d50*/  IMAD.SHL.U32 R67, R107.reuse, 0x8, RZ ;  /* 0x000000086b437824 */ /* 0x040fe400078e00ff */
[C---:B------:R-:W-:Y:S02]  /*1d60*/  IMAD R103, R107.reuse, 0x9, RZ ;  /* 0x000000096b677824 */ /* 0x040fe400078e02ff */
[----:B------:R-:W-:-:S02]  /*1d70*/  IMAD R69, R107, 0xa, RZ ;  /* 0x0000000a6b457824 */ /* 0x000fc400078e02ff */
[C---:B------:R-:W-:Y:S02]  /*1d80*/  IMAD R101, R107.reuse, 0xb, RZ ;  /* 0x0000000b6b657824 */ /* 0x040fe400078e02ff */
[----:B------:R-:W-:Y:S01]  /*1d90*/  IMAD R99, R107, 0xc, RZ ;  /* 0x0000000c6b637824 */ /* 0x000fe200078e02ff */
[----:B------:R-:W0:Y:S02]  /*1da0*/  FENCE.VIEW.ASYNC.S ;  /* 0x00000000000073c6 */ /* 0x000e240000000000 */
[----:B0-----:R0:W1:Y:S02]  /*1db0*/  @!UP2 SYNCS.EXCH.64 URZ, [UR10], UR4 ;  /* 0x000000040affa5b2 */ /* 0x0010640008000100 */
[----:B-1----:R-:W-:Y:S01]  /*1dc0*/  BAR.SYNC.DEFER_BLOCKING 0x0 ;  /* 0x0000000000007b1d */ /* 0x002fe20000010000 */
[----:B------:R-:W-:Y:S02]  /*1dd0*/  SHF.R.S32.HI R37, RZ, 0x1f, R59 ;  /* 0x0000001fff257819 */ /* 0x000fe4000001143b */
[----:B------:R-:W-:-:S02]  /*1de0*/  SHF.R.S32.HI R39, RZ, 0x1f, R108 ;  /* 0x0000001fff277819 */ /* 0x000fc4000001146c */
[-C--:B------:R-:W-:Y:S01]  /*1df0*/  IADD3 R108, P5, PT, R108, R35.reuse, RZ ;  /* 0x000000236c6c7210 */ /* 0x080fe20007fbe0ff */
[C---:B------:R-:W-:Y:S01]  /*1e00*/  IMAD R97, R107.reuse, 0xd, RZ ;  /* 0x0000000d6b617824 */ /* 0x040fe200078e02ff */
[----:B------:R-:W-:Y:S01]  /*1e10*/  SHF.R.S32.HI R41, RZ, 0x1f, R63 ;  /* 0x0000001fff297819 */ /* 0x000fe2000001143f */
[----:B------:R-:W-:Y:S01]  /*1e20*/  IMAD R95, R107, 0xe, RZ ;  /* 0x0000000e6b5f7824 */ /* 0x000fe200078e02ff */
[----:B------:R-:W-:Y:S01]  /*1e30*/  SHF.R.S32.HI R43, RZ, 0x1f, R106 ;  /* 0x0000001fff2b7819 */ /* 0x000fe2000001146a */
[----:B------:R-:W-:Y:S01]  /*1e40*/  IMAD.X R109, R39, 0x1, R131, P5 ;  /* 0x00000001276d7824 */ /* 0x000fe200028e0683 */
[----:B------:R-:W-:Y:S01]  /*1e50*/  IADD3 R116, P5, PT, R106, R35, RZ ;  /* 0x000000236a747210 */ /* 0x000fe20007fbe0ff */
[C---:B------:R-:W-:Y:S02]  /*1e60*/  IMAD R40, R107.reuse, 0xf, RZ ;  /* 0x0000000f6b287824 */ /* 0x040fe400078e02ff */
[C---:B------:R-:W-:Y:S02]  /*1e70*/  IMAD R42, R107.reuse, 0x11, RZ ;  /* 0x000000116b2a7824 */ /* 0x040fe400078e02ff */
[----:B------:R-:W-:-:S02]  /*1e80*/  IMAD R44, R107, 0x12, RZ ;  /* 0x000000126b2c7824 */ /* 0x000fc400078e02ff */
[C---:B------:R-:W-:Y:S02]  /*1e90*/  IMAD R46, R107.reuse, 0x13, RZ ;  /* 0x000000136b2e7824 */ /* 0x040fe400078e02ff */
[C---:B------:R-:W-:Y:S02]  /*1ea0*/  IMAD R48, R107.reuse, 0x14, RZ ;  /* 0x000000146b307824 */ /* 0x040fe400078e02ff */
[C---:B------:R-:W-:Y:S02]  /*1eb0*/  IMAD.SHL.U32 R50, R107.reuse, 0x10, RZ ;  /* 0x000000106b327824 */ /* 0x040fe400078e00ff */
[----:B------:R-:W-:Y:S01]  /*1ec0*/  IMAD R52, R107, 0x15, RZ ;  /* 0x000000156b347824 */ /* 0x000fe200078e02ff */
[----:B------:R1:W2:Y:S01]  /*1ed0*/  @!P3 LDG.E.U8 R92, desc[UR26][R130.64] ;  /* 0x0000001a825cb981 */ /* 0x0002a2000c1e1100 */
[-C--:B------:R-:W-:Y:S01]  /*1ee0*/  IADD3 R124, P3, PT, R59, R35.reuse, RZ ;  /* 0x000000233b7c7210 */ /* 0x080fe20007f7e0ff */
[----:B------:R-:W-:Y:S01]  /*1ef0*/  IMAD.X R117, R43, 0x1, R131, P5 ;  /* 0x000000012b757824 */ /* 0x000fe200028e0683 */
[----:B------:R-:W-:Y:S01]  /*1f00*/  SHF.R.S32.HI R45, RZ, 0x1f, R65 ;  /* 0x0000001fff2d7819 */ /* 0x000fe20000011441 */
[----:B------:R-:W-:Y:S01]  /*1f10*/  IMAD R54, R107, 0x16, RZ ;  /* 0x000000166b367824 */ /* 0x000fe200078e02ff */
[----:B------:R-:W-:Y:S01]  /*1f20*/  SHF.R.S32.HI R47, RZ, 0x1f, R105 ;  /* 0x0000001fff2f7819 */ /* 0x000fe20000011469 */
[----:B------:R-:W-:Y:S01]  /*1f30*/  IMAD.X R125, R37, 0x1, R131, P3 ;  /* 0x00000001257d7824 */ /* 0x000fe200018e0683 */
[-C--:B------:R-:W-:Y:S01]  /*1f40*/  IADD3 R112, P3, PT, R63, R35.reuse, RZ ;  /* 0x000000233f707210 */ /* 0x080fe20007f7e0ff */
[----:B------:R-:W-:Y:S01]  /*1f50*/  IMAD R56, R107, 0x17, RZ ;  /* 0x000000176b387824 */ /* 0x000fe200078e02ff */
[-C--:B------:R-:W-:Y:S01]  /*1f60*/  IADD3 R128, P5, PT, R105, R35.reuse, RZ ;  /* 0x0000002369807210 */ /* 0x080fe20007fbe0ff */
[----:B------:R-:W-:Y:S01]  /*1f70*/  IMAD R58, R107, 0x18, RZ ;  /* 0x000000186b3a7824 */ /* 0x000fe200078e02ff */
[----:B------:R-:W-:Y:S01]  /*1f80*/  SHF.R.S32.HI R49, RZ, 0x1f, R67 ;  /* 0x0000001fff317819 */ /* 0x000fe20000011443 */
[--C-:B------:R-:W-:Y:S01]  /*1f90*/  IMAD.X R113, R41, 0x1, R131.reuse, P3 ;  /* 0x0000000129717824 */ /* 0x100fe200018e0683 */
[-C--:B------:R-:W-:Y:S01]  /*1fa0*/  IADD3 R114, P3, PT, R65, R35.reuse, RZ ;  /* 0x0000002341727210 */ /* 0x080fe20007f7e0ff */
[----:B------:R-:W-:Y:S01]  /*1fb0*/  IMAD.X R129, R47, 0x1, R131, P5 ;  /* 0x000000012f817824 */ /* 0x000fe200028e0683 */
[----:B------:R-:W-:Y:S01]  /*1fc0*/  SHF.R.S32.HI R51, RZ, 0x1f, R103 ;  /* 0x0000001fff337819 */ /* 0x000fe20000011467 */
[----:B------:R-:W-:Y:S01]  /*1fd0*/  IMAD R60, R107, 0x19, RZ ;  /* 0x000000196b3c7824 */ /* 0x000fe200078e02ff */
[-C--:B------:R-:W-:Y:S01]  /*1fe0*/  IADD3 R110, P5, PT, R103, R35.reuse, RZ ;  /* 0x00000023676e7210 */ /* 0x080fe20007fbe0ff */
[----:B------:R-:W-:Y:S01]  /*1ff0*/  IMAD.X R115, R45, 0x1, R131, P3 ;  /* 0x000000012d737824 */ /* 0x000fe200018e0683 */
[-C--:B------:R-:W-:Y:S01]  /*2000*/  IADD3 R126, P3, PT, R67, R35.reuse, RZ ;  /* 0x00000023437e7210 */ /* 0x080fe20007f7e0ff */
[----:B------:R-:W-:Y:S01]  /*2010*/  IMAD R62, R107, 0x1a, RZ ;  /* 0x0000001a6b3e7824 */ /* 0x000fe200078e02ff */
[----:B------:R-:W-:Y:S01]  /*2020*/  SHF.R.S32.HI R71, RZ, 0x1f, R69 ;  /* 0x0000001fff477819 */ /* 0x000fe20000011445 */
[----:B------:R-:W-:Y:S01]  /*2030*/  IMAD.X R111, R51, 0x1, R131, P5 ;  /* 0x00000001336f7824 */ /* 0x000fe200028e0683 */
        /* <DEDUP_REMOVED lines=14> */
[----:B------:R-:W-:Y:S01]  /*2120*/  SHF.R.S32.HI R79, RZ, 0x1f, R95 ;  /* 0x0000001fff4f7819 */ /* 0x000fe2000001145f */
[----:B------:R-:W-:Y:S01]  /*2130*/  IMAD R70, R107, 0x1e, RZ ;  /* 0x0000001e6b467824 */ /* 0x000fe200078e02ff */
[----:B------:R-:W-:Y:S01]  /*2140*/  SHF.R.S32.HI R81, RZ, 0x1f, R40 ;  /* 0x0000001fff517819 */ /* 0x000fe20000011428 */
[--C-:B------:R-:W-:Y:S01]  /*2150*/  IMAD.X R37, R77, 0x1, R131.reuse, P5 ;  /* 0x000000014d257824 */ /* 0x100fe200028e0683 */
[-C--:B------:R-:W-:Y:S01]  /*2160*/  IADD3 R38, P3, PT, R95, R35.reuse, RZ ;  /* 0x000000235f267210 */ /* 0x080fe20007f7e0ff */
[C---:B------:R-:W-:Y:S01]  /*2170*/  IMAD R72, R107.reuse, 0x1f, RZ ;  /* 0x0000001f6b487824 */ /* 0x040fe200078e02ff */
[-C--:B------:R-:W-:Y:S01]  /*2180*/  IADD3 R40, P5, PT, R40, R35.reuse, RZ ;  /* 0x0000002328287210 */ /* 0x080fe20007fbe0ff */
[----:B------:R-:W-:Y:S01]  /*2190*/  IMAD.SHL.U32 R74, R107, 0x20, RZ ;  /* 0x000000206b4a7824 */ /* 0x000fe200078e00ff */
[----:B------:R-:W-:Y:S01]  /*21a0*/  SHF.R.S32.HI R85, RZ, 0x1f, R42 ;  /* 0x0000001fff557819 */ /* 0x000fe2000001142a */
[--C-:B------:R-:W-:Y:S01]  /*21b0*/  IMAD.X R39, R79, 0x1, R131.reuse, P3 ;  /* 0x000000014f277824 */ /* 0x100fe200018e0683 */
[----:B------:R-:W-:Y:S01]  /*21c0*/  SHF.R.S32.HI R87, RZ, 0x1f, R44 ;  /* 0x0000001fff577819 */ /* 0x000fe2000001142c */
[--C-:B------:R-:W-:Y:S01]  /*21d0*/  IMAD.X R41, R81, 0x1, R131.reuse, P5 ;  /* 0x0000000151297824 */ /* 0x100fe200028e0683 */
[-C--:B------:R-:W-:Y:S01]  /*21e0*/  IADD3 R42, P3, PT, R42, R35.reuse, RZ ;  /* 0x000000232a2a7210 */ /* 0x080fe20007f7e0ff */
[C---:B------:R-:W-:Y:S01]  /*21f0*/  IMAD R76, R107.reuse, 0x21, RZ ;  /* 0x000000216b4c7824 */ /* 0x040fe200078e02ff */
[-C--:B------:R-:W-:Y:S01]  /*2200*/  IADD3 R44, P5, PT, R44, R35.reuse, RZ ;  /* 0x000000232c2c7210 */ /* 0x080fe20007fbe0ff */
[----:B------:R-:W-:Y:S01]  /*2210*/  IMAD R78, R107, 0x22, RZ ;  /* 0x000000226b4e7824 */ /* 0x000fe200078e02ff */
        /* <DEDUP_REMOVED lines=53> */
[----:B------:R-:W-:Y:S01]  /*2570*/  IMAD R138, R107, 0x2f, RZ ;  /* 0x0000002f6b8a7824 */ /* 0x000fe200078e02ff */
[-C--:B------:R-:W-:Y:S01]  /*2580*/  IADD3 R72, P5, PT, R72, R35.reuse, RZ ;  /* 0x0000002348487210 */ /* 0x080fe20007fbe0ff */
[----:B------:R-:W-:Y:S01]  /*2590*/  VIADD R134, R136, 0xfffffffb ;  /* 0xfffffffb88867836 */ /* 0x000fe20000000000 */
[----:B------:R-:W-:Y:S01]  /*25a0*/  SHF.R.S32.HI R75, RZ, 0x1f, R74 ;  /* 0x0000001fff4b7819 */ /* 0x000fe2000001144a */
[--C-:B------:R-:W-:Y:S01]  /*25b0*/  IMAD.X R71, R71, 0x1, R131.reuse, P3 ;  /* 0x0000000147477824 */ /* 0x100fe200018e0683 */
[----:B------:R-:W-:Y:S01]  /*25c0*/  SHF.R.S32.HI R77, RZ, 0x1f, R76 ;  /* 0x0000001fff4d7819 */ /* 0x000fe2000001144c */
[----:B------:R-:W-:Y:S01]  /*25d0*/  IMAD.X R73, R73, 0x1, R131, P5 ;  /* 0x0000000149497824 */ /* 0x000fe200028e0683 */
[-C--:B------:R-:W-:Y:S01]  /*25e0*/  IADD3 R74, P3, PT, R74, R35.reuse, RZ ;  /* 0x000000234a4a7210 */ /* 0x080fe20007f7e0ff */
[----:B------:R-:W3:Y:S01]  /*25f0*/  LDCU.64 UR20, c[0x0][0x380] ;  /* 0x00007000ff1477ac */ /* 0x000ee20008000a00 */
[----:B------:R-:W-:-:S02]  /*2600*/  IADD3 R76, P5, PT, R76, R35, RZ ;  /* 0x000000234c4c7210 */ /* 0x000fc40007fbe0ff */
[----:B------:R-:W-:Y:S01]  /*2610*/  SHF.R.S32.HI R79, RZ, 0x1f, R78 ;  /* 0x0000001fff4f7819 */ /* 0x000fe2000001144e */
[--C-:B------:R-:W-:Y:S01]  /*2620*/  IMAD.X R75, R75, 0x1, R131.reuse, P3 ;  /* 0x000000014b4b7824 */ /* 0x100fe200018e0683 */
[----:B------:R-:W-:Y:S01]  /*2630*/  SHF.R.S32.HI R81, RZ, 0x1f, R80 ;  /* 0x0000001fff517819 */ /* 0x000fe20000011450 */
[--C-:B------:R-:W-:Y:S01]  /*2640*/  IMAD.X R77, R77, 0x1, R131.reuse, P5 ;  /* 0x000000014d4d7824 */ /* 0x100fe200028e0683 */
[-C--:B------:R-:W-:Y:S02]  /*2650*/  IADD3 R78, P3, PT, R78, R35.reuse, RZ ;  /* 0x000000234e4e7210 */ /* 0x080fe40007f7e0ff */
[-C--:B------:R-:W-:Y:S02]  /*2660*/  IADD3 R80, P5, PT, R80, R35.reuse, RZ ;  /* 0x0000002350507210 */ /* 0x080fe40007fbe0ff */
[----:B------:R-:W-:Y:S01]  /*2670*/  SHF.R.S32.HI R83, RZ, 0x1f, R82 ;  /* 0x0000001fff537819 */ /* 0x000fe20000011452 */
[--C-:B------:R-:W-:Y:S01]  /*2680*/  IMAD.X R79, R79, 0x1, R131.reuse, P3 ;  /* 0x000000014f4f7824 */ /* 0x100fe200018e0683 */
[----:B------:R-:W-:Y:S01]  /*2690*/  SHF.R.S32.HI R85, RZ, 0x1f, R84 ;  /* 0x0000001fff557819 */ /* 0x000fe20000011454 */
[----:B------:R-:W-:Y:S01]  /*26a0*/  IMAD.X R81, R81, 0x1, R131, P5 ;  /* 0x0000000151517824 */ /* 0x000fe200028e0683 */
[----:B------:R-:W-:-:S02]  /*26b0*/  IADD3 R82, P3, PT, R82, R35, RZ ;  /* 0x0000002352527210 */ /* 0x000fc40007f7e0ff */
[-C--:B------:R-:W-:Y:S02]  /*26c0*/  IADD3 R84, P5, PT, R84, R35.reuse, RZ ;  /* 0x0000002354547210 */ /* 0x080fe40007fbe0ff */
        /* <DEDUP_REMOVED lines=26> */
[-C--:B------:R-:W-:Y:S01]  /*2870*/  IADD3 R104, P3, PT, R104, R35.reuse, RZ ;  /* 0x0000002368687210 */ /* 0x080fe20007f7e0ff */
[--C-:B------:R-:W-:Y:S01]  /*2880*/  IMAD.X R103, R103, 0x1, R131.reuse, P5 ;  /* 0x0000000167677824 */ /* 0x100fe200028e0683 */
[----:B------:R-:W-:Y:S02]  /*2890*/  SHF.R.S32.HI R106, RZ, 0x1f, R138 ;  /* 0x0000001fff6a7819 */ /* 0x000fe4000001148a */
[----:B------:R-:W-:Y:S01]  /*28a0*/  IADD3 RZ, P6, PT, R138, R35, RZ ;  /* 0x000000238aff7210 */ /* 0x000fe20007fde0ff */
[----:B------:R-:W-:Y:S01]  /*28b0*/  IMAD.X R105, R105, 0x1, R131, P3 ;  /* 0x0000000169697824 */ /* 0x000fe200018e0683 */
[----:B------:R-:W-:-:S02]  /*28c0*/  SHF.R.S32.HI R137, RZ, 0x1f, R107 ;  /* 0x0000001fff897819 */ /* 0x000fc4000001146b */
[----:B-1----:R-:W-:Y:S01]  /*28d0*/  IADD3 R130, P5, PT, R35, R107, RZ ;  /* 0x0000006b23827210 */ /* 0x002fe20007fbe0ff */
[----:B------:R-:W-:Y:S01]  /*28e0*/  VIADD R35, R136, 0xfffffffa ;  /* 0xfffffffa88237836 */ /* 0x000fe20000000000 */
[----:B------:R-:W-:Y:S01]  /*28f0*/  PRMT R135, RZ, 0x7610, R135 ;  /* 0x00007610ff877816 */ /* 0x000fe20000000087 */
[--C-:B------:R-:W-:Y:S01]  /*2900*/  IMAD.X R107, R106, 0x1, R131.reuse, P6 ;  /* 0x000000016a6b7824 */ /* 0x100fe200030e0683 */
[----:B------:R-:W-:Y:S01]  /*2910*/  ISETP.GE.U32.AND P3, PT, R134, 0x7fffffbc, PT ;  /* 0x7fffffbc8600780c */ /* 0x000fe20003f66070 */
[----:B------:R-:W-:Y:S01]  /*2920*/  IMAD.X R131, R137, 0x1, R131, P5 ;  /* 0x0000000189837824 */ /* 0x000fe200028e0683 */
[----:B------:R-:W-:Y:S01]  /*2930*/  ISETP.GE.U32.AND P5, PT, R35, 0x7fffffbb, PT ;  /* 0x7fffffbb2300780c */ /* 0x000fe20003fa6070 */
[C---:B------:R-:W-:Y:S01]  /*2940*/  VIADD R35, R136.reuse, 0xfffffff9 ;  /* 0xfffffff988237836 */ /* 0x040fe20000000000 */
[----:B------:R-:W-:Y:S02]  /*2950*/  PRMT R134, RZ, 0x7610, R134 ;  /* 0x00007610ff867816 */ /* 0x000fe40000000086 */
[----:B------:R-:W4:Y:S02]  /*2960*/  @!P0 LDG.E.U8 R135, desc[UR26][R130.64] ;  /* 0x0000001a82878981 */ /* 0x000f24000c1e1100 */
[----:B------:R-:W-:Y:S01]  /*2970*/  ISETP.GE.U32.AND P0, PT, R35, 0x7fffffba, PT ;  /* 0x7fffffba2300780c */ /* 0x000fe20003f06070 */
[C---:B------:R-:W-:Y:S01]  /*2980*/  VIADD R35, R136.reuse, 0xfffffff8 ;  /* 0xfffffff888237836 */ /* 0x040fe20000000000 */
[----:B------:R1:W5:Y:S04]  /*2990*/  @!P2 LDG.E.U8 R134, desc[UR26][R124.64] ;  /* 0x0000001a7c86a981 */ /* 0x000368000c1e1100 */
[----:B------:R-:W-:Y:S01]  /*29a0*/  ISETP.GE.U32.AND P2, PT, R35, 0x7fffffb9, PT ;  /* 0x7fffffb92300780c */ /* 0x000fe20003f46070 */
[----:B------:R-:W-:Y:S01]  /*29b0*/  VIADD R35, R136, 0xfffffff7 ;  /* 0xfffffff788237836 */ /* 0x000fe20000000000 */
[----:B-1----:R-:W-:-:S02]  /*29c0*/  PRMT R125, RZ, 0x7610, R125 ;  /* 0x00007610ff7d7816 */ /* 0x002fc4000000007d */
[----:B------:R-:W-:-:S04]  /*29d0*/  PRMT R124, RZ, 0x7610, R124 ;  /* 0x00007610ff7c7816 */ /* 0x000fc8000000007c */
[----:B------:R1:W2:Y:S01]  /*29e0*/  @!P4 LDG.E.U8 R125, desc[UR26][R108.64] ;  /* 0x0000001a6c7dc981 */ /* 0x0002a2000c1e1100 */
[----:B------:R-:W-:Y:S01]  /*29f0*/  ISETP.GE.U32.AND P4, PT, R35, 0x7fffffb8, PT ;  /* 0x7fffffb82300780c */ /* 0x000fe20003f86070 */
[C---:B------:R-:W-:Y:S02]  /*2a00*/  VIADD R35, R136.reuse, 0xfffffff6 ;  /* 0xfffffff688237836 */ /* 0x040fe40000000000 */
[----:B------:R0:W2:Y:S03]  /*2a10*/  @!P3 LDG.E.U8 R124, desc[UR26][R112.64] ;  /* 0x0000001a707cb981 */ /* 0x0000a6000c1e1100 */
[----:B------:R-:W-:Y:S01]  /*2a20*/  ISETP.GE.U32.AND P3, PT, R35, 0x7fffffb7, PT ;  /* 0x7fffffb72300780c */ /* 0x000fe20003f66070 */
[----:B------:R-:W-:Y:S01]  /*2a30*/  VIADD R35, R136, 0xfffffff5 ;  /* 0xfffffff588237836 */ /* 0x000fe20000000000 */
[----:B-1----:R-:W-:Y:S02]  /*2a40*/  PRMT R109, RZ, 0x7610, R109 ;  /* 0x00007610ff6d7816 */ /* 0x002fe4000000006d */
[----:B------:R-:W-:-:S04]  /*2a50*/  PRMT R108, RZ, 0x7610, R108 ;  /* 0x00007610ff6c7816 */ /* 0x000fc8000000006c */
[----:B------:R-:W2:Y:S01]  /*2a60*/  @!P5 LDG.E.U8 R109, desc[UR26][R116.64] ;  /* 0x0000001a746dd981 */ /* 0x000ea2000c1e1100 */
[----:B------:R-:W-:Y:S01]  /*2a70*/  ISETP.GE.U32.AND P5, PT, R35, 0x7fffffb6, PT ;  /* 0x7fffffb62300780c */ /* 0x000fe20003fa6070 */
[C---:B------:R-:W-:Y:S02]  /*2a80*/  VIADD R35, R136.reuse, 0xfffffff4 ;  /* 0xfffffff488237836 */ /* 0x040fe40000000000 */
[----:B------:R1:W2:Y:S01]  /*2a90*/  @!P0 LDG.E.U8 R108, desc[UR26][R114.64] ;  /* 0x0000001a726c8981 */ /* 0x0002a2000c1e1100 */
[----:B0-----:R-:W-:Y:S02]  /*2aa0*/  PRMT R112, RZ, 0x7610, R112 ;  /* 0x00007610ff707816 */ /* 0x001fe40000000070 */
[----:B------:R-:W-:Y:S01]  /*2ab0*/  ISETP.GE.U32.AND P0, PT, R35, 0x7fffffb5, PT ;  /* 0x7fffffb52300780c */ /* 0x000fe20003f06070 */
[C---:B------:R-:W-:Y:S01]  /*2ac0*/  VIADD R35, R136.reuse, 0xfffffff3 ;  /* 0xfffffff388237836 */ /* 0x040fe20000000000 */
[----:B------:R-:W-:Y:S02]  /*2ad0*/  PRMT R113, RZ, 0x7610, R113 ;  /* 0x00007610ff717816 */ /* 0x000fe40000000071 */
[----:B------:R-:W2:Y:S02]  /*2ae0*/  @!P2 LDG.E.U8 R112, desc[UR26][R128.64] ;  /* 0x0000001a8070a981 */ /* 0x000ea4000c1e1100 */
[----:B------:R-:W-:Y:S01]  /*2af0*/  ISETP.GE.U32.AND P2, PT, R35, 0x7fffffb4, PT ;  /* 0x7fffffb42300780c */ /* 0x000fe20003f46070 */
[----:B------:R-:W-:Y:S01]  /*2b00*/  VIADD R35, R136, 0xfffffff2 ;  /* 0xfffffff288237836 */ /* 0x000fe20000000000 */
[----:B-1----:R-:W-:Y:S01]  /*2b10*/  PRMT R114, RZ, 0x7610, R114 ;  /* 0x00007610ff727816 */ /* 0x002fe20000000072 */
[----:B------:R-:W2:Y:S01]  /*2b20*/  @!P4 LDG.E.U8 R113, desc[UR26][R126.64] ;  /* 0x0000001a7e71c981 */ /* 0x000ea2000c1e1100 */
[----:B------:R-:W-:-:S02]  /*2b30*/  PRMT R115, RZ, 0x7610, R115 ;  /* 0x00007610ff737816 */ /* 0x000fc40000000073 */
[----:B------:R-:W-:Y:S01]  /*2b40*/  ISETP.GE.U32.AND P4, PT, R35, 0x7fffffb3, PT ;  /* 0x7fffffb32300780c */ /* 0x000fe20003f86070 */
[C---:B------:R-:W-:Y:S01]  /*2b50*/  VIADD R35, R136.reuse, 0xfffffff1 ;  /* 0xfffffff188237836 */ /* 0x040fe20000000000 */
[----:B------:R0:W2:Y:S04]  /*2b60*/  @!P5 LDG.E.U8 R114, desc[UR26][R122.64] ;  /* 0x0000001a7a72d981 */ /* 0x0000a8000c1e1100 */
[----:B------:R1:W2:Y:S01]  /*2b70*/  @!P3 LDG.E.U8 R115, desc[UR26][R110.64] ;  /* 0x0000001a6e73b981 */ /* 0x0002a2000c1e1100 */
[----:B------:R-:W-:Y:S01]  /*2b80*/  ISETP.GE.U32.AND P3, PT, R35, 0x7fffffb2, PT ;  /* 0x7fffffb22300780c */ /* 0x000fe20003f66070 */
[----:B------:R-:W-:Y:S01]  /*2b90*/  VIADD R35, R136, 0xfffffff0 ;  /* 0xfffffff088237836 */ /* 0x000fe20000000000 */
[----:B0-----:R-:W0:Y:S04]  /*2ba0*/  LDC R123, c[0x0][0x3a0] ;  /* 0x0000e800ff7b7b82 */ /* 0x001e280000000800 */
[----:B------:R-:W-:-:S02]  /*2bb0*/  ISETP.GE.U32.AND P5, PT, R35, 0x7fffffb1, PT ;  /* 0x7fffffb12300780c */ /* 0x000fc40003fa6070 */
[----:B-1----:R-:W-:Y:S02]  /*2bc0*/  PRMT R111, RZ, 0x7610, R111 ;  /* 0x00007610ff6f7816 */ /* 0x002fe4000000006f */
[----:B------:R-:W-:-:S04]  /*2bd0*/  PRMT R110, RZ, 0x7610, R110 ;  /* 0x00007610ff6e7816 */ /* 0x000fc8000000006e */
[----:B------:R1:W2:Y:S04]  /*2be0*/  @!P0 LDG.E.U8 R111, desc[UR26][R120.64] ;  /* 0x0000001a786f8981 */ /* 0x0002a8000c1e1100 */
[----:B------:R0:W2:Y:S02]  /*2bf0*/  @!P2 LDG.E.U8 R110, desc[UR26][R118.64] ;  /* 0x0000001a766ea981 */ /* 0x0000a4000c1e1100 */
[C---:B0-----:R-:W-:Y:S02]  /*2c00*/  VIADD R35, R123.reuse, 0xffffffec ;  /* 0xffffffec7b237836 */ /* 0x041fe40000000000 */
[----:B------:R-:W-:-:S03]  /*2c10*/  VIADD R106, R123, 0xffffffed ;  /* 0xffffffed7b6a7836 */ /* 0x000fc60000000000 */
[----:B------:R-:W-:Y:S01]  /*2c20*/  ISETP.GE.U32.AND P0, PT, R35, 0x7fffffad, PT ;  /* 0x7fffffad2300780c */ /* 0x000fe20003f06070 */
[C---:B------:R-:W-:Y:S01]  /*2c30*/  VIADD R35, R123.reuse, 0xffffffee ;  /* 0xffffffee7b237836 */ /* 0x040fe20000000000 */
[----:B------:R-:W-:Y:S01]  /*2c40*/  ISETP.GE.U32.AND P2, PT, R106, 0x7fffffae, PT ;  /* 0x7fffffae6a00780c */ /* 0x000fe20003f46070 */
[----:B------:R-:W-:Y:S01]  /*2c50*/  VIADD R106, R123, 0xffffffef ;  /* 0xffffffef7b6a7836 */ /* 0x000fe20000000000 */
[----:B------:R-:W-:Y:S02]  /*2c60*/  SEL R164, RZ, 0x1, P0 ;  /* 0x00000001ffa47807 */ /* 0x000fe40000000000 */
[----:B------:R-:W-:Y:S01]  /*2c70*/  ISETP.GE.U32.AND P0, PT, R35, 0x7fffffaf, PT ;  /* 0x7fffffaf2300780c */ /* 0x000fe20003f06070 */
[C---:B------:R-:W-:Y:S01]  /*2c80*/  VIADD R35, R123.reuse, 0xffffffe8 ;  /* 0xffffffe87b237836 */ /* 0x040fe20000000000 */
[----:B------:R-:W-:Y:S02]  /*2c90*/  SEL R163, RZ, 0x1fffe, P2 ;  /* 0x0001fffeffa37807 */ /* 0x000fe40001000000 */
[----:B------:R-:W-:Y:S01]  /*2ca0*/  ISETP.GE.U32.AND P2, PT, R106, 0x7fffffb0, PT ;  /* 0x7fffffb06a00780c */ /* 0x000fe20003f46070 */
[----:B------:R-:W-:Y:S01]  /*2cb0*/  VIADD R106, R123, 0xffffffe9 ;  /* 0xffffffe97b6a7836 */ /* 0x000fe20000000000 */
[----:B------:R-:W-:-:S02]  /*2cc0*/  SEL R116, RZ, 0x4, P0 ;  /* 0x00000004ff747807 */ /* 0x000fc40000000000 */
[----:B------:R-:W-:Y:S01]  /*2cd0*/  ISETP.GE.U32.AND P0, PT, R35, 0x7fffffa9, PT ;  /* 0x7fffffa92300780c */ /* 0x000fe20003f06070 */
[C---:B------:R-:W-:Y:S01]  /*2ce0*/  VIADD R35, R123.reuse, 0xffffffea ;  /* 0xffffffea7b237836 */ /* 0x040fe20000000000 */
[----:B------:R-:W-:Y:S02]  /*2cf0*/  SEL R153, RZ, 0x7fff8, P2 ;  /* 0x0007fff8ff997807 */ /* 0x000fe40001000000 */
[----:B------:R-:W-:Y:S01]  /*2d00*/  ISETP.GE.U32.AND P2, PT, R106, 0x7fffffaa, PT ;  /* 0x7fffffaa6a00780c */ /* 0x000fe20003f46070 */
[----:B------:R-:W-:Y:S01]  /*2d10*/  VIADD R106, R123, 0xffffffeb ;  /* 0xffffffeb7b6a7836 */ /* 0x000fe20000000000 */
[----:B------:R-:W-:Y:S02]  /*2d20*/  SEL R161, RZ, 0x1, P0 ;  /* 0x00000001ffa17807 */ /* 0x000fe40000000000 */
[----:B------:R-:W-:Y:S01]  /*2d30*/  ISETP.GE.U32.AND P0, PT, R35, 0x7fffffab, PT ;  /* 0x7fffffab2300780c */ /* 0x000fe20003f06070 */
[----:B------:R-:W-:Y:S01]  /*2d40*/  VIADD R35, R123, 0xffffffe4 ;  /* 0xffffffe47b237836 */ /* 0x000fe20000000000 */
[----:B------:R-:W-:-:S02]  /*2d50*/  SEL R126, RZ, 0x1fffe, P2 ;  /* 0x0001fffeff7e7807 */ /* 0x000fc40001000000 */
        /* <DEDUP_REMOVED lines=53> */
[----:B-1----:R-:W-:-:S02]  /*30b0*/  SEL R120, RZ, 0x1fffe, P2 ;  /* 0x0001fffeff787807 */ /* 0x002fc40001000000 */
[----:B------:R-:W-:Y:S01]  /*30c0*/  ISETP.GE.U32.AND P2, PT, R106, 0x7fffff88, PT ;  /* 0x7fffff886a00780c */ /* 0x000fe20003f46070 */
[----:B------:R-:W-:Y:S01]  /*30d0*/  VIADD R106, R123, 0xffffffc3 ;  /* 0xffffffc37b6a7836 */ /* 0x000fe20000000000 */
[----:B------:R-:W-:Y:S02]  /*30e0*/  SEL R118, RZ, 0x4, P0 ;  /* 0x00000004ff767807 */ /* 0x000fe40000000000 */
[----:B------:R-:W-:Y:S01]  /*30f0*/  ISETP.GE.U32.AND P0, PT, R35, 0x7fffff83, PT ;  /* 0x7fffff832300780c */ /* 0x000fe20003f06070 */
[C---:B------:R-:W-:Y:S01]  /*3100*/  VIADD R35, R123.reuse, 0xffffffdc ;  /* 0xffffffdc7b237836 */ /* 0x040fe20000000000 */
[----:B------:R-:W-:Y:S01]  /*3110*/  SEL R141, RZ, 0x7fff8, P2 ;  /* 0x0007fff8ff8d7807 */ /* 0x000fe20001000000 */
[C---:B------:R-:W-:Y:S01]  /*3120*/  VIADD R117, R123.reuse, 0xffffffe1 ;  /* 0xffffffe17b757836 */ /* 0x040fe20000000000 */
        /* <DEDUP_REMOVED lines=8> */
[----:B------:R-:W-:Y:S01]  /*31b0*/  ISETP.GE.U32.AND P2, PT, R106, 0x7fffff9e, PT ;  /* 0x7fffff9e6a00780c */ /* 0x000fe20003f46070 */
[----:B------:R-:W-:Y:S01]  /*31c0*/  VIADD R106, R123, 0xffffffdf ;  /* 0xffffffdf7b6a7836 */ /* 0x000fe20000000000 */
[----:B------:R-:W-:Y:S02]  /*31d0*/  SEL R157, RZ, 0x1, P0 ;  /* 0x00000001ff9d7807 */ /* 0x000fe40000000000 */
[----:B------:R-:W-:Y:S01]  /*31e0*/  ISETP.GE.U32.AND P0, PT, R35, 0x7fffff9f, PT ;  /* 0x7fffff9f2300780c */ /* 0x000fe20003f06070 */
[----:B------:R-:W-:Y:S01]  /*31f0*/  VIADD R35, R123, 0xffffffd8 ;  /* 0xffffffd87b237836 */ /* 0x000fe20000000000 */
[----:B------:R-:W-:-:S02]  /*3200*/  SEL R150, RZ, 0x1fffe, P6 ;  /* 0x0001fffeff967807 */ /* 0x000fc40003000000 */
[----:B------:R-:W-:Y:S02]  /*3210*/  SEL R140, RZ, 0x1fffe, P2 ;  /* 0x0001fffeff8c7807 */ /* 0x000fe40001000000 */
[----:B------:R-:W-:Y:S01]  /*3220*/  ISETP.GE.U32.AND P6, PT, R117, 0x7fffff82, PT ;  /* 0x7fffff827500780c */ /* 0x000fe20003fc6070 */
[----:B------:R-:W-:Y:S01]  /*3230*/  VIADD R117, R123, 0xffffffd9 ;  /* 0xffffffd97b757836 */ /* 0x000fe20000000000 */
[----:B------:R-:W-:Y:S02]  /*3240*/  ISETP.GE.U32.AND P2, PT, R106, 0x7fffffa0, PT ;  /* 0x7fffffa06a00780c */ /* 0x000fe40003f46070 */
        /* <DEDUP_REMOVED lines=34> */
[----:B------:R-:W-:Y:S02]  /*3470*/  ISETP.GE.U32.AND P0, PT, R117, 0x7fffffa1, PT ;  /* 0x7fffffa17500780c */ /* 0x000fe40003f06070 */
[----:B------:R-:W-:Y:S02]  /*3480*/  SEL R117, RZ, 0x4, P2 ;  /* 0x00000004ff757807 */ /* 0x000fe40001000000 */
[----:B------:R-:W-:Y:S02]  /*3490*/  ISETP.GE.U32.AND P2, PT, R35, 0x7fffff94, PT ;  /* 0x7fffff942300780c */ /* 0x000fe40003f46070 */
[----:B------:R-:W0:Y:S01]  /*34a0*/  LDC R35, c[0x0][0x3a0] ;  /* 0x0000e800ff237b82 */ /* 0x000e220000000800 */
[----:B------:R-:W-:Y:S01]  /*34b0*/  IMAD.IADD R126, R161, 0x1, R126 ;  /* 0x00000001a17e7824 */ /* 0x000fe200078e027e */
[----:B------:R-:W-:Y:S01]  /*34c0*/  SEL R161, RZ, 0x1, P0 ;  /* 0x00000001ffa17807 */ /* 0x000fe20000000000 */
[----:B------:R-:W-:-:S04]  /*34d0*/  IMAD.IADD R127, R162, 0x1, R127 ;  /* 0x00000001a27f7824 */ /* 0x000fc800078e027f */
[----:B------:R-:W-:Y:S01]  /*34e0*/  IMAD.IADD R150, R161, 0x1, R150 ;  /* 0x00000001a1967824 */ /* 0x000fe200078e0296 */
[----:B------:R-:W-:Y:S01]  /*34f0*/  LOP3.LUT R126, R126, 0x3, RZ, 0xc0, !PT ;  /* 0x000000037e7e7812 */ /* 0x000fe200078ec0ff */
[----:B------:R-:W-:Y:S01]  /*3500*/  IMAD.IADD R163, R164, 0x1, R163 ;  /* 0x00000001a4a37824 */ /* 0x000fe200078e02a3 */
[----:B------:R-:W-:Y:S01]  /*3510*/  SEL R123, RZ, 0x1fffe, P6 ;  /* 0x0001fffeff7b7807 */ /* 0x000fe20003000000 */
[----:B------:R-:W-:Y:S01]  /*3520*/  IMAD.IADD R120, R159, 0x1, R120 ;  /* 0x000000019f787824 */ /* 0x000fe200078e0278 */
[----:B------:R-:W-:Y:S01]  /*3530*/  LOP3.LUT R150, R150, 0x3, RZ, 0xc0, !PT ;  /* 0x0000000396967812 */ /* 0x000fe200078ec0ff */
[----:B------:R-:W-:Y:S01]  /*3540*/  IMAD.IADD R119, R155, 0x1, R119 ;  /* 0x000000019b777824 */ /* 0x000fe200078e0277 */
[----:B------:R-:W-:Y:S01]  /*3550*/  SEL R164, RZ, 0x7fff8, P2 ;  /* 0x0007fff8ffa47807 */ /* 0x000fe20001000000 */
[----:B------:R-:W-:Y:S01]  /*3560*/  IMAD.IADD R146, R160, 0x1, R146 ;  /* 0x00000001a0927824 */ /* 0x000fe200078e0292 */
[----:B------:R-:W-:Y:S01]  /*3570*/  LOP3.LUT R127, R127, 0x3, RZ, 0xc0, !PT ;  /* 0x000000037f7f7812 */ /* 0x000fe200078ec0ff */
[----:B------:R-:W-:Y:S01]  /*3580*/  IMAD.IADD R152, R156, 0x1, R152 ;  /* 0x000000019c987824 */ /* 0x000fe200078e0298 */
[----:B------:R-:W-:Y:S01]  /*3590*/  IADD3 R126, PT, PT, R126, R151, R144 ;  /* 0x000000977e7e7210 */ /* 0x000fe20007ffe090 */
[----:B------:R-:W-:-:S02]  /*35a0*/  IMAD.IADD R148, R148, 0x1, R158 ;  /* 0x0000000194947824 */ /* 0x000fc400078e029e */
[----:B0-----:R-:W-:Y:S01]  /*35b0*/  VIADD R35, R35, 0xffffffc0 ;  /* 0xffffffc023237836 */ /* 0x001fe20000000000 */
[----:B------:R-:W-:Y:S01]  /*35c0*/  IADD3 R130, PT, PT, R150, R147, R130 ;  /* 0x0000009396827210 */ /* 0x000fe20007ffe082 */
[----:B------:R-:W-:Y:S01]  /*35d0*/  IMAD.IADD R140, R157, 0x1, R140 ;  /* 0x000000019d8c7824 */ /* 0x000fe200078e028c */
[----:B------:R-:W0:Y:S02]  /*35e0*/  LDC R162, c[0x0][0x3a8] ;  /* 0x0000ea00ffa27b82 */ /* 0x000e240000000800 */
[----:B------:R-:W-:Y:S01]  /*35f0*/  ISETP.GE.U32.AND P2, PT, R35, 0x7fffff81, PT ;  /* 0x7fffff812300780c */ /* 0x000fe20003f46070 */
[----:B------:R-:W-:Y:S01]  /*3600*/  IMAD.SHL.U32 R126, R126, 0x100, RZ ;  /* 0x000001007e7e7824 */ /* 0x000fe200078e00ff */
[----:B------:R-:W-:Y:S02]  /*3610*/  IADD3 R127, PT, PT, R127, R149, R131 ;  /* 0x000000957f7f7210 */ /* 0x000fe40007ffe083 */
[----:B------:R-:W-:Y:S02]  /*3620*/  SEL R161, RZ, 0x1, P2 ;  /* 0x00000001ffa17807 */ /* 0x000fe40001000000 */
[----:B------:R-:W-:-:S02]  /*3630*/  LOP3.LUT R130, R130, 0xf, RZ, 0xc0, !PT ;  /* 0x0000000f82827812 */ /* 0x000fc400078ec0ff */
[----:B------:R-:W-:Y:S01]  /*3640*/  LOP3.LUT R163, R163, 0x3, RZ, 0xc0, !PT ;  /* 0x00000003a3a37812 */ /* 0x000fe200078ec0ff */
[----:B------:R-:W-:Y:S01]  /*3650*/  IMAD.IADD R142, R161, 0x1, R142 ;  /* 0x00000001a18e7824 */ /* 0x000fe200078e028e */
[----:B------:R-:W-:Y:S01]  /*3660*/  LOP3.LUT R126, R126, 0xf00, RZ, 0xe2, !PT ;  /* 0x00000f007e7e7812 */ /* 0x000fe200078ee2ff */
[----:B------:R-:W-:Y:S01]  /*3670*/  IMAD R127, R127, 0x10, R130 ;  /* 0x000000107f7f7824 */ /* 0x000fe200078e0282 */
[----:B------:R-:W-:Y:S01]  /*3680*/  IADD3 R116, PT, PT, R163, R153, R116 ;  /* 0x00000099a3747210 */ /* 0x000fe20007ffe074 */
[----:B------:R-:W-:Y:S01]  /*3690*/  IMAD.IADD R123, R154, 0x1, R123 ;  /* 0x000000019a7b7824 */ /* 0x000fe200078e027b */
[----:B------:R-:W-:Y:S02]  /*36a0*/  LOP3.LUT R142, R142, 0x3, RZ, 0xc0, !PT ;  /* 0x000000038e8e7812 */ /* 0x000fe400078ec0ff */
[----:B------:R-:W-:Y:S01]  /*36b0*/  LOP3.LUT R120, R120, 0x3, RZ, 0xc0, !PT ;  /* 0x0000000378787812 */ /* 0x000fe200078ec0ff */
[----:B------:R-:W-:Y:S01]  /*36c0*/  IMAD R116, R116, 0x1000, R126 ;  /* 0x0000100074747824 */ /* 0x000fe200078e027e */
[----:B------:R-:W-:-:S02]  /*36d0*/  LOP3.LUT R127, R127, 0xff, RZ, 0xc0, !PT ;  /* 0x000000ff7f7f7812 */ /* 0x000fc400078ec0ff */
[----:B------:R-:W-:Y:S02]  /*36e0*/  LOP3.LUT R119, R119, 0x3, RZ, 0xc0, !PT ;  /* 0x0000000377777812 */ /* 0x000fe400078ec0ff */
[----:B------:R-:W-:Y:S02]  /*36f0*/  LOP3.LUT R146, R146, 0x3, RZ, 0xc0, !PT ;  /* 0x0000000392927812 */ /* 0x000fe400078ec0ff */
[----:B------:R-:W-:Y:S02]  /*3700*/  LOP3.LUT R152, R152, 0x3, RZ, 0xc0, !PT ;  /* 0x0000000398987812 */ /* 0x000fe400078ec0ff */
[----:B------:R-:W-:Y:S02]  /*3710*/  LOP3.LUT R148, R148, 0x3, RZ, 0xc0, !PT ;  /* 0x0000000394947812 */ /* 0x000fe400078ec0ff */
[----:B------:R-:W-:Y:S01]  /*3720*/  LOP3.LUT R140, R140, 0x3, RZ, 0xc0, !PT ;  /* 0x000000038c8c7812 */ /* 0x000fe200078ec0ff */
[----:B0-----:R-:W-:Y:S01]  /*3730*/  IMAD R159, R162, 0x30, RZ ;  /* 0x00000030a29f7824 */ /* 0x001fe200078e02ff */
[----:B------:R-:W-:Y:S01]  /*3740*/  LOP3.LUT R123, R123, 0x3, RZ, 0xc0, !PT ;  /* 0x000000037b7b7812 */ /* 0x000fe200078ec0ff */
[----:B------:R-:W-:Y:S01]  /*3750*/  IMAD.IADD R116, R116, 0x1, R127 ;  /* 0x0000000174747824 */ /* 0x000fe200078e027f */
[----:B------:R-:W-:Y:S01]  /*3760*/  IADD3 R121, PT, PT, R142, R139, R121 ;  /* 0x0000008b8e797210 */ /* 0x000fe20007ffe079 */
[C---:B------:R-:W-:Y:S01]  /*3770*/  IMAD R158, R162.reuse, 0x3e, RZ ;  /* 0x0000003ea29e7824 */ /* 0x040fe200078e02ff */
[----:B------:R-:W-:Y:S01]  /*3780*/  IADD3 R117, PT, PT, R123, R164, R117 ;  /* 0x000000a47b757210 */ /* 0x000fe20007ffe075 */
[----:B------:R-:W-:Y:S01]  /*3790*/  IMAD R157, R162, 0x35, RZ ;  /* 0x00000035a29d7824 */ /* 0x000fe200078e02ff */
[----:B------:R-:W-:Y:S01]  /*37a0*/  IADD3 R118, PT, PT, R120, R141, R118 ;  /* 0x0000008d78767210 */ /* 0x000fe20007ffe076 */
[C---:B------:R-:W-:Y:S01]  /*37b0*/  IMAD R156, R162.reuse, 0x36, RZ ;  /* 0x00000036a29c7824 */ /* 0x040fe200078e02ff */
[----:B------:R-:W-:Y:S01]  /*37c0*/  LOP3.LUT R121, R121, 0xf, RZ, 0xc0, !PT ;  /* 0x0000000f79797812 */ /* 0x000fe200078ec0ff */
[----:B------:R-:W-:Y:S01]  /*37d0*/  IMAD R155, R162, 0x38, RZ ;  /* 0x00000038a29b7824 */ /* 0x000fe200078e02ff */
[----:B------:R-:W-:Y:S01]  /*37e0*/  IADD3 R120, PT, PT, R119, R129, R122 ;  /* 0x0000008177787210 */ /* 0x000fe20007ffe07a */
[----:B------:R-:W0:Y:S01]  /*37f0*/  S2R R161, SR_TID.X ;  /* 0x0000000000a17919 */ /* 0x000e220000002100 */
[----:B------:R-:W-:Y:S01]  /*3800*/  LOP3.LUT R117, R117, 0xf, RZ, 0xc0, !PT ;  /* 0x0000000f75757812 */ /* 0x000fe200078ec0ff */
[----:B------:R-:W1:Y:S01]  /*3810*/  LDC R163, c[0x0][0x3a0] ;  /* 0x0000e800ffa37b82 */ /* 0x000e620000000800 */
[----:B------:R-:W-:-:S02]  /*3820*/  LOP3.LUT R119, R116, 0xffff, RZ, 0xc0, !PT ;  /* 0x0000ffff74777812 */ /* 0x000fc400078ec0ff */
[----:B------:R-:W-:Y:S01]  /*3830*/  PRMT R116, RZ, 0x7610, R116 ;  /* 0x00007610ff747816 */ /* 0x000fe20000000074 */
[----:B------:R-:W-:Y:S01]  /*3840*/  IMAD R121, R118, 0x10, R121 ;  /* 0x0000001076797824 */ /* 0x000fe200078e0279 */
[----:B------:R-:W-:Y:S01]  /*3850*/  SHF.R.U32.HI R118, RZ, 0xe, R119 ;  /* 0x0000000eff767819 */ /* 0x000fe20000011677 */
[--C-:B------:R-:W-:Y:S01]  /*3860*/  IMAD R120, R120, 0x10, R117.reuse ;  /* 0x0000001078787824 */ /* 0x100fe200078e0275 */
[----:B------:R-:W-:Y:S02]  /*3870*/  PRMT R117, RZ, 0x7610, R117 ;  /* 0x00007610ff757816 */ /* 0x000fe40000000075 */
[----:B------:R2:W4:Y:S01]  /*3880*/  @!P4 LDG.E.U8 R116, desc[UR26][R36.64] ;  /* 0x0000001a2474c981 */ /* 0x000522000c1e1100 */
[----:B------:R-:W-:Y:S02]  /*3890*/  LOP3.LUT P4, RZ, R118, 0x1, RZ, 0xc0, !PT ;  /* 0x0000000176ff7812 */ /* 0x000fe4000788c0ff */
[----:B------:R-:W-:Y:S01]  /*38a0*/  PRMT R118, RZ, 0x7610, R118 ;  /* 0x00007610ff767816 */ /* 0x000fe20000000076 */
[----:B------:R0:W4:Y:S05]  /*38b0*/  @!P3 LDG.E.U8 R117, desc[UR26][R38.64] ;  /* 0x0000001a2675b981 */ /* 0x00012a000c1e1100 */
[----:B------:R0:W4:Y:S01]  /*38c0*/  @!P5 LDG.E.U8 R118, desc[UR26][R40.64] ;  /* 0x0000001a2876d981 */ /* 0x000122000c1e1100 */
[----:B--2---:R-:W-:-:S04]  /*38d0*/  SHF.R.U32.HI R36, RZ, 0xd, R119 ;  /* 0x0000000dff247819 */ /* 0x004fc80000011677 */
[----:B------:R-:W-:Y:S02]  /*38e0*/  LOP3.LUT P3, RZ, R36, 0x1, RZ, 0xc0, !PT ;  /* 0x0000000124ff7812 */ /* 0x000fe4000786c0ff */
[----:B------:R-:W-:Y:S02]  /*38f0*/  SHF.R.U32.HI R36, RZ, 0xc, R119 ;  /* 0x0000000cff247819 */ /* 0x000fe40000011677 */
[----:B------:R-:W-:Y:S02]  /*3900*/  PRMT R37, RZ, 0x7610, R37 ;  /* 0x00007610ff257816 */ /* 0x000fe40000000025 */
[----:B------:R-:W-:Y:S02]  /*3910*/  LOP3.LUT P5, RZ, R36, 0x1, RZ, 0xc0, !PT ;  /* 0x0000000124ff7812 */ /* 0x000fe400078ac0ff */
[----:B------:R-:W-:Y:S02]  /*3920*/  SHF.R.U32.HI R36, RZ, 0xb, R119 ;  /* 0x0000000bff247819 */ /* 0x000fe40000011677 */
[----:B0-----:R-:W-:Y:S01]  /*3930*/  PRMT R38, RZ, 0x7610, R38 ;  /* 0x00007610ff267816 */ /* 0x001fe20000000026 */
[----:B------:R0:W2:Y:S01]  /*3940*/  @P4 LDG.E.U8 R37, desc[UR26][R42.64] ;  /* 0x0000001a2a254981 */ /* 0x0000a2000c1e1100 */
[----:B------:R-:W-:-:S02]  /*3950*/  LOP3.LUT P4, RZ, R36, 0x1, RZ, 0xc0, !PT ;  /* 0x0000000124ff7812 */ /* 0x000fc4000788c0ff */
[----:B------:R-:W-:Y:S02]  /*3960*/  SHF.R.U32.HI R36, RZ, 0xf, R119 ;  /* 0x0000000fff247819 */ /* 0x000fe40000011677 */
[----:B------:R-:W-:Y:S01]  /*3970*/  PRMT R39, RZ, 0x7610, R39 ;  /* 0x00007610ff277816 */ /* 0x000fe20000000027 */
[----:B------:R0:W2:Y:S01]  /*3980*/  @P3 LDG.E.U8 R38, desc[UR26][R44.64] ;  /* 0x0000001a2c263981 */ /* 0x0000a2000c1e1100 */
[----:B------:R-:W-:Y:S02]  /*3990*/  LOP3.LUT P3, RZ, R36, 0x1, RZ, 0xc0, !PT ;  /* 0x0000000124ff7812 */ /* 0x000fe4000786c0ff */
[----:B------:R-:W-:Y:S02]  /*39a0*/  SHF.R.U32.HI R36, RZ, 0xa, R119 ;  /* 0x0000000aff247819 */ /* 0x000fe40000011677 */
[----:B------:R-:W-:Y:S01]  /*39b0*/  PRMT R40, RZ, 0x7610, R40 ;  /* 0x00007610ff287816 */ /* 0x000fe20000000028 */
[----:B------:R0:W2:Y:S01]  /*39c0*/  @P5 LDG.E.U8 R39, desc[UR26][R46.64] ;  /* 0x0000001a2e275981 */ /* 0x0000a2000c1e1100 */
[----:B------:R-:W-:-:S02]  /*39d0*/  LOP3.LUT P5, RZ, R36, 0x1, RZ, 0xc0, !PT ;  /* 0x0000000124ff7812 */ /* 0x000fc400078ac0ff */
[--C-:B------:R-:W-:Y:S02]  /*39e0*/  SHF.R.U32.HI R41, RZ, 0x9, R119.reuse ;  /* 0x00000009ff297819 */ /* 0x100fe40000011677 */
[----:B------:R-:W-:Y:S01]  /*39f0*/  PRMT R36, RZ, 0x7610, R36 ;  /* 0x00007610ff247816 */ /* 0x000fe20000000024 */
[----:B------:R1:W2:Y:S01]  /*3a00*/  @P4 LDG.E.U8 R40, desc[UR26][R48.64] ;  /* 0x0000001a30284981 */ /* 0x0002a2000c1e1100 */
        /* <DEDUP_REMOVED lines=9> */
[----:B------:R-:W-:Y:S02]  /*3aa0*/  IADD3 R137, PT, PT, R146, R143, R137 ;  /* 0x0000008f92897210 */ /* 0x000fe40007ffe089 */
[----:B------:R-:W-:Y:S01]  /*3ab0*/  IADD3 R128, PT, PT, R152, R136, R128 ;  /* 0x0000008898807210 */ /* 0x000fe20007ffe080 */
[----:B------:R0:W2:Y:S01]  /*3ac0*/  @P4 LDG.E.U8 R41, desc[UR26][R54.64] ;  /* 0x0000001a36294981 */ /* 0x0000a2000c1e1100 */
[----:B------:R-:W-:-:S02]  /*3ad0*/  SHF.R.U32.HI R44, RZ, 0x6, R119 ;  /* 0x00000006ff2c7819 */ /* 0x000fc40000011677 */
[----:B------:R-:W-:Y:S02]  /*3ae0*/  PRMT R43, RZ, 0x7610, R43 ;  /* 0x00007610ff2b7816 */ /* 0x000fe4000000002b */
[--C-:B------:R-:W-:Y:S01]  /*3af0*/  SHF.R.U32.HI R45, RZ, 0x5, R119.reuse ;  /* 0x00000005ff2d7819 */ /* 0x100fe20000011677 */
[----:B------:R-:W-:Y:S01]  /*3b00*/  IMAD.SHL.U32 R137, R137, 0x100, RZ ;  /* 0x0000010089897824 */ /* 0x000fe200078e00ff */
[----:B------:R-:W-:Y:S01]  /*3b10*/  LOP3.LUT P4, RZ, R44, 0x1, RZ, 0xc0, !PT ;  /* 0x000000012cff7812 */ /* 0x000fe2000788c0ff */
[----:B------:R-:W-:Y:S01]  /*3b20*/  IMAD.SHL.U32 R128, R128, 0x100, RZ ;  /* 0x0000010080807824 */ /* 0x000fe200078e00ff */
[----:B------:R-:W-:Y:S01]  /*3b30*/  PRMT R44, RZ, 0x7610, R44 ;  /* 0x00007610ff2c7816 */ /* 0x000fe2000000002c */
[----:B------:R0:W2:Y:S01]  /*3b40*/  @P3 LDG.E.U8 R43, desc[UR26][R56.64] ;  /* 0x0000001a382b3981 */ /* 0x0000a2000c1e1100 */
[----:B------:R-:W-:Y:S02]  /*3b50*/  LOP3.LUT P3, RZ, R45, 0x1, RZ, 0xc0, !PT ;  /* 0x000000012dff7812 */ /* 0x000fe4000786c0ff */
[----:B------:R-:W-:-:S02]  /*3b60*/  SHF.R.U32.HI R45, RZ, 0x4, R119 ;  /* 0x00000004ff2d7819 */ /* 0x000fc40000011677 */
[----:B------:R-:W-:Y:S01]  /*3b70*/  IADD3 R145, PT, PT, R148, R145, R165 ;  /* 0x0000009194917210 */ /* 0x000fe20007ffe0a5 */
[----:B------:R0:W2:Y:S01]  /*3b80*/  @P5 LDG.E.U8 R44, desc[UR26][R58.64] ;  /* 0x0000001a3a2c5981 */ /* 0x0000a2000c1e1100 */
[----:B------:R-:W-:Y:S02]  /*3b90*/  IADD3 R106, PT, PT, R140, R138, R106 ;  /* 0x0000008a8c6a7210 */ /* 0x000fe40007ffe06a */
[----:B------:R-:W-:Y:S02]  /*3ba0*/  LOP3.LUT R137, R137, 0xf00, RZ, 0xe2, !PT ;  /* 0x00000f0089897812 */ /* 0x000fe400078ee2ff */
[----:B------:R-:W-:Y:S02]  /*3bb0*/  LOP3.LUT R128, R128, 0xf00, RZ, 0xe2, !PT ;  /* 0x00000f0080807812 */ /* 0x000fe400078ee2ff */
[----:B------:R-:W-:Y:S02]  /*3bc0*/  PRMT R46, RZ, 0x7610, R46 ;  /* 0x00007610ff2e7816 */ /* 0x000fe4000000002e */
[----:B------:R-:W-:Y:S01]  /*3bd0*/  LOP3.LUT P5, RZ, R45, 0x1, RZ, 0xc0, !PT ;  /* 0x000000012dff7812 */ /* 0x000fe200078ac0ff */
[----:B------:R-:W-:Y:S01]  /*3be0*/  IMAD R145, R145, 0x1000, R137 ;  /* 0x0000100091917824 */ /* 0x000fe200078e0289 */
[----:B------:R-:W-:Y:S01]  /*3bf0*/  LOP3.LUT R121, R121, 0xff, RZ, 0xc0, !PT ;  /* 0x000000ff79797812 */ /* 0x000fe200078ec0ff */
[----:B------:R-:W-:Y:S01]  /*3c00*/  IMAD R106, R106, 0x1000, R128 ;  /* 0x000010006a6a7824 */ /* 0x000fe200078e0280 */
[----:B------:R-:W-:Y:S01]  /*3c10*/  LOP3.LUT R120, R120, 0xff, RZ, 0xc0, !PT ;  /* 0x000000ff78787812 */ /* 0x000fe200078ec0ff */
[----:B------:R0:W2:Y:S01]  /*3c20*/  @P4 LDG.E.U8 R46, desc[UR26][R60.64] ;  /* 0x0000001a3c2e4981 */ /* 0x0000a2000c1e1100 */
[----:B------:R-:W-:-:S02]  /*3c30*/  SHF.R.U32.HI R47, RZ, 0x3, R119 ;  /* 0x00000003ff2f7819 */ /* 0x000fc40000011677 */
[----:B------:R-:W-:Y:S01]  /*3c40*/  PRMT R45, RZ, 0x7610, R45 ;  /* 0x00007610ff2d7816 */ /* 0x000fe2000000002d */
[----:B------:R-:W-:Y:S01]  /*3c50*/  IMAD.IADD R145, R145, 0x1, R121 ;  /* 0x0000000191917824 */ /* 0x000fe200078e0279 */
[----:B------:R-:W-:Y:S01]  /*3c60*/  LOP3.LUT P4, RZ, R47, 0x1, RZ, 0xc0, !PT ;  /* 0x000000012fff7812 */ /* 0x000fe2000788c0ff */
[----:B------:R-:W-:Y:S01]  /*3c70*/  IMAD.IADD R106, R106, 0x1, R120 ;  /* 0x000000016a6a7824 */ /* 0x000fe200078e0278 */
[--C-:B------:R-:W-:Y:S02]  /*3c80*/  SHF.R.U32.HI R47, RZ, 0x2, R119.reuse ;  /* 0x00000002ff2f7819 */ /* 0x100fe40000011677 */
[----:B-1----:R-:W-:Y:S01]  /*3c90*/  PRMT R48, RZ, 0x7610, R48 ;  /* 0x00007610ff307816 */ /* 0x002fe20000000030 */
[----:B------:R-:W2:Y:S01]  /*3ca0*/  @P3 LDG.E.U8 R45, desc[UR26][R62.64] ;  /* 0x0000001a3e2d3981 */ /* 0x000ea2000c1e1100 */
[----:B------:R-:W-:Y:S02]  /*3cb0*/  SHF.R.U32.HI R119, RZ, 0x1, R119 ;  /* 0x00000001ff777819 */ /* 0x000fe40000011677 */
[----:B------:R-:W-:-:S02]  /*3cc0*/  LOP3.LUT P3, RZ, R47, 0x1, RZ, 0xc0, !PT ;  /* 0x000000012fff7812 */ /* 0x000fc4000786c0ff */
[----:B------:R-:W-:Y:S01]  /*3cd0*/  PRMT R106, R145, 0x5410, R106 ;  /* 0x00005410916a7816 */ /* 0x000fe2000000006a */
[----:B------:R1:W2:Y:S01]  /*3ce0*/  @P5 LDG.E.U8 R48, desc[UR26][R64.64] ;  /* 0x0000001a40305981 */ /* 0x0002a2000c1e1100 */
[----:B------:R-:W-:Y:S02]  /*3cf0*/  PRMT R49, RZ, 0x7610, R49 ;  /* 0x00007610ff317816 */ /* 0x000fe40000000031 */
[----:B------:R-:W-:Y:S02]  /*3d00*/  LOP3.LUT P5, RZ, R119, 0x1, RZ, 0xc0, !PT ;  /* 0x0000000177ff7812 */ /* 0x000fe400078ac0ff */
[----:B0-----:R-:W-:Y:S02]  /*3d10*/  SHF.R.U64 R50, R106, 0x1f, RZ ;  /* 0x0000001f6a327819 */ /* 0x001fe400000012ff */
[----:B------:R-:W-:Y:S01]  /*3d20*/  PRMT R47, RZ, 0x7610, R47 ;  /* 0x00007610ff2f7816 */ /* 0x000fe2000000002f */
[----:B------:R0:W2:Y:S01]  /*3d30*/  @P4 LDG.E.U8 R49, desc[UR26][R66.64] ;  /* 0x0000001a42314981 */ /* 0x0000a2000c1e1100 */
[----:B------:R-:W-:-:S02]  /*3d40*/  LOP3.LUT P4, RZ, R50, 0x1, RZ, 0xc0, !PT ;  /* 0x0000000132ff7812 */ /* 0x000fc4000788c0ff */
[C---:B------:R-:W-:Y:S02]  /*3d50*/  SHF.R.U64 R50, R106.reuse, 0x1e, RZ ;  /* 0x0000001e6a327819 */ /* 0x040fe400000012ff */
[----:B------:R-:W-:Y:S01]  /*3d60*/  PRMT R51, RZ, 0x7610, R51 ;  /* 0x00007610ff337816 */ /* 0x000fe20000000033 */
[----:B------:R0:W2:Y:S01]  /*3d70*/  @P3 LDG.E.U8 R47, desc[UR26][R68.64] ;  /* 0x0000001a442f3981 */ /* 0x0000a2000c1e1100 */
[----:B------:R-:W-:Y:S02]  /*3d80*/  SHF.R.U64 R52, R106, 0x1d, RZ ;  /* 0x0000001d6a347819 */ /* 0x000fe400000012ff */
[----:B------:R-:W-:Y:S02]  /*3d90*/  LOP3.LUT P3, RZ, R50, 0x1, RZ, 0xc0, !PT ;  /* 0x0000000132ff7812 */ /* 0x000fe4000786c0ff */
[----:B------:R-:W-:Y:S01]  /*3da0*/  PRMT R50, RZ, 0x7610, R50 ;  /* 0x00007610ff327816 */ /* 0x000fe20000000032 */
[----:B------:R0:W2:Y:S01]  /*3db0*/  @P5 LDG.E.U8 R51, desc[UR26][R70.64] ;  /* 0x0000001a46335981 */ /* 0x0000a2000c1e1100 */
[----:B------:R-:W-:-:S02]  /*3dc0*/  LOP3.LUT P5, RZ, R52, 0x1, RZ, 0xc0, !PT ;  /* 0x0000000134ff7812 */ /* 0x000fc400078ac0ff */
[C---:B------:R-:W-:Y:S02]  /*3dd0*/  SHF.R.U64 R52, R106.reuse, 0x1c, RZ ;  /* 0x0000001c6a347819 */ /* 0x040fe400000012ff */
[----:B------:R-:W-:Y:S01]  /*3de0*/  PRMT R54, RZ, 0x7610, R54 ;  /* 0x00007610ff367816 */ /* 0x000fe20000000036 */
[----:B------:R-:W2:Y:S01]  /*3df0*/  @!P0 LDG.E.U8 R50, desc[UR26][R72.64] ;  /* 0x0000001a48328981 */ /* 0x000ea2000c1e1100 */
[----:B------:R-:W-:Y:S02]  /*3e00*/  SHF.R.U64 R53, R106, 0x1b, RZ ;  /* 0x0000001b6a357819 */ /* 0x000fe400000012ff */
[----:B------:R-:W-:Y:S02]  /*3e10*/  LOP3.LUT P0, RZ, R52, 0x1, RZ, 0xc0, !PT ;  /* 0x0000000134ff7812 */ /* 0x000fe4000780c0ff */
[----:B------:R-:W-:Y:S01]  /*3e20*/  PRMT R52, RZ, 0x7610, R52 ;  /* 0x00007610ff347816 */ /* 0x000fe20000000034 */
[----:B------:R-:W2:Y:S01]  /*3e30*/  @P4 LDG.E.U8 R54, desc[UR26][R74.64] ;  /* 0x0000001a4a364981 */ /* 0x000ea2000c1e1100 */
[----:B------:R-:W-:-:S02]  /*3e40*/  LOP3.LUT P4, RZ, R53, 0x1, RZ, 0xc0, !PT ;  /* 0x0000000135ff7812 */ /* 0x000fc4000788c0ff */
[C---:B------:R-:W-:Y:S02]  /*3e50*/  SHF.R.U64 R53, R106.reuse, 0x1a, RZ ;  /* 0x0000001a6a357819 */ /* 0x040fe400000012ff */
[----:B------:R-:W-:Y:S01]  /*3e60*/  PRMT R55, RZ, 0x7610, R55 ;  /* 0x00007610ff377816 */ /* 0x000fe20000000037 */
[----:B------:R-:W2:Y:S01]  /*3e70*/  @P3 LDG.E.U8 R52, desc[UR26][R76.64] ;  /* 0x0000001a4c343981 */ /* 0x000ea2000c1e1100 */
[----:B------:R-:W-:Y:S02]  /*3e80*/  SHF.R.U64 R56, R106, 0x19, RZ ;  /* 0x000000196a387819 */ /* 0x000fe400000012ff */
[----:B------:R-:W-:Y:S02]  /*3e90*/  LOP3.LUT P3, RZ, R53, 0x1, RZ, 0xc0, !PT ;  /* 0x0000000135ff7812 */ /* 0x000fe4000786c0ff */
[----:B------:R-:W-:Y:S01]  /*3ea0*/  PRMT R53, RZ, 0x7610, R53 ;  /* 0x00007610ff357816 */ /* 0x000fe20000000035 */
[----:B------:R-:W2:Y:S01]  /*3eb0*/  @P5 LDG.E.U8 R55, desc[UR26][R78.64] ;  /* 0x0000001a4e375981 */ /* 0x000ea2000c1e1100 */
[----:B------:R-:W-:-:S02]  /*3ec0*/  LOP3.LUT P5, RZ, R56, 0x1, RZ, 0xc0, !PT ;  /* 0x0000000138ff7812 */ /* 0x000fc400078ac0ff */
[----:B------:R-:W-:Y:S02]  /*3ed0*/  SHF.R.U64 R56, R106, 0x18, RZ ;  /* 0x000000186a387819 */ /* 0x000fe400000012ff */
[----:B------:R-:W-:Y:S01]  /*3ee0*/  PRMT R57, RZ, 0x7610, R57 ;  /* 0x00007610ff397816 */ /* 0x000fe20000000039 */
[----:B------:R3:W2:Y:S01]  /*3ef0*/  @P0 LDG.E.U8 R53, desc[UR26][R80.64] ;  /* 0x0000001a50350981 */ /* 0x0006a2000c1e1100 */
[----:B------:R-:W-:Y:S02]  /*3f00*/  LOP3.LUT P0, RZ, R56, 0x1, RZ, 0xc0, !PT ;  /* 0x0000000138ff7812 */ /* 0x000fe4000780c0ff */
[----:B------:R-:W-:Y:S02]  /*3f10*/  SHF.R.U64 R58, R106, 0x17, RZ ;  /* 0x000000176a3a7819 */ /* 0x000fe400000012ff */
[----:B------:R-:W-:Y:S01]  /*3f20*/  PRMT R56, RZ, 0x7610, R56 ;  /* 0x00007610ff387816 */ /* 0x000fe20000000038 */
[----:B------:R-:W2:Y:S01]  /*3f30*/  @P4 LDG.E.U8 R57, desc[UR26][R82.64] ;  /* 0x0000001a52394981 */ /* 0x000ea2000c1e1100 */
[----:B------:R-:W-:-:S02]  /*3f40*/  LOP3.LUT P4, RZ, R58, 0x1, RZ, 0xc0, !PT ;  /* 0x000000013aff7812 */ /* 0x000fc4000788c0ff */
[C---:B------:R-:W-:Y:S02]  /*3f50*/  SHF.R.U64 R59, R106.reuse, 0x16, RZ ;  /* 0x000000166a3b7819 */ /* 0x040fe400000012ff */
[----:B------:R-:W-:Y:S01]  /*3f60*/  PRMT R58, RZ, 0x7610, R58 ;  /* 0x00007610ff3a7816 */ /* 0x000fe2000000003a */
[----:B------:R-:W2:Y:S01]  /*3f70*/  @P3 LDG.E.U8 R56, desc[UR26][R84.64] ;  /* 0x0000001a54383981 */ /* 0x000ea2000c1e1100 */
[----:B------:R-:W-:Y:S02]  /*3f80*/  LOP3.LUT P3, RZ, R59, 0x1, RZ, 0xc0, !PT ;  /* 0x000000013bff7812 */ /* 0x000fe4000786c0ff */
[----:B------:R-:W-:Y:S02]  /*3f90*/  SHF.R.U64 R60, R106, 0x15, RZ ;  /* 0x000000156a3c7819 */ /* 0x000fe400000012ff */
[----:B------:R-:W-:Y:S01]  /*3fa0*/  PRMT R59, RZ, 0x7610, R59 ;  /* 0x00007610ff3b7816 */ /* 0x000fe2000000003b */
[----:B------:R-:W2:Y:S01]  /*3fb0*/  @P5 LDG.E.U8 R58, desc[UR26][R86.64] ;  /* 0x0000001a563a5981 */ /* 0x000ea2000c1e1100 */
[----:B------:R-:W-:-:S02]  /*3fc0*/  LOP3.LUT P5, RZ, R60, 0x1, RZ, 0xc0, !PT ;  /* 0x000000013cff7812 */ /* 0x000fc400078ac0ff */
[----:B------:R-:W-:Y:S02]  /*3fd0*/  SHF.R.U64 R60, R106, 0x14, RZ ;  /* 0x000000146a3c7819 */ /* 0x000fe400000012ff */
[----:B-1----:R-:W-:Y:S01]  /*3fe0*/  PRMT R64, RZ, 0x7610, R64 ;  /* 0x00007610ff407816 */ /* 0x002fe20000000040 */
[----:B------:R-:W2:Y:S01]  /*3ff0*/  @P0 LDG.E.U8 R59, desc[UR26][R88.64] ;  /* 0x0000001a583b0981 */ /* 0x000ea2000c1e1100 */
[----:B------:R-:W-:Y:S02]  /*4000*/  LOP3.LUT P0, RZ, R60, 0x1, RZ, 0xc0, !PT ;  /* 0x000000013cff7812 */ /* 0x000fe4000780c0ff */
[C---:B------:R-:W-:Y:S02]  /*4010*/  SHF.R.U64 R60, R106.reuse, 0x12, RZ ;  /* 0x000000126a3c7819 */ /* 0x040fe400000012ff */
[----:B------:R-:W-:Y:S01]  /*4020*/  PRMT R65, RZ, 0x7610, R65 ;  /* 0x00007610ff417816 */ /* 0x000fe20000000041 */
[----:B------:R-:W2:Y:S01]  /*4030*/  @P3 LDG.E.U8 R64, desc[UR26][R94.64] ;  /* 0x0000001a5e403981 */ /* 0x000ea2000c1e1100 */
[----:B------:R-:W-:-:S02]  /*4040*/  SHF.R.U64 R61, R106, 0x13, RZ ;  /* 0x000000136a3d7819 */ /* 0x000fc400000012ff */
[----:B------:R-:W-:Y:S02]  /*4050*/  LOP3.LUT P3, RZ, R60, 0x1, RZ, 0xc0, !PT ;  /* 0x000000013cff7812 */ /* 0x000fe4000786c0ff */
[----:B0-----:R-:W-:Y:S01]  /*4060*/  PRMT R67, RZ, 0x7610, R67 ;  /* 0x00007610ff437816 */ /* 0x001fe20000000043 */
[----:B------:R-:W2:Y:S01]  /*4070*/  @P4 LDG.E.U8 R65, desc[UR26][R90.64] ;  /* 0x0000001a5a414981 */ /* 0x000ea2000c1e1100 */
[----:B------:R-:W-:Y:S02]  /*4080*/  SHF.R.U64 R60, R106, 0x11, RZ ;  /* 0x000000116a3c7819 */ /* 0x000fe400000012ff */
[----:B------:R-:W-:Y:S02]  /*4090*/  LOP3.LUT P4, RZ, R61, 0x1, RZ, 0xc0, !PT ;  /* 0x000000013dff7812 */ /* 0x000fe4000788c0ff */
[----:B------:R-:W-:Y:S01]  /*40a0*/  PRMT R66, RZ, 0x7610, R66 ;  /* 0x00007610ff427816 */ /* 0x000fe20000000042 */
[----:B------:R-:W2:Y:S01]  /*40b0*/  @P5 LDG.E.U8 R67, desc[UR26][R96.64] ;  /* 0x0000001a60435981 */ /* 0x000ea2000c1e1100 */
[----:B------:R-:W-:-:S02]  /*40c0*/  LOP3.LUT P5, RZ, R60, 0x1, RZ, 0xc0, !PT ;  /* 0x000000013cff7812 */ /* 0x000fc400078ac0ff */
[----:B------:R-:W-:Y:S02]  /*40d0*/  PRMT R68, RZ, 0x7610, R68 ;  /* 0x00007610ff447816 */ /* 0x000fe40000000044 */
[----:B------:R-:W-:Y:S01]  /*40e0*/  SHF.R.U64 R60, R106, 0xf, RZ ;  /* 0x0000000f6a3c7819 */ /* 0x000fe200000012ff */
[----:B------:R-:W2:Y:S01]  /*40f0*/  @P0 LDG.E.U8 R66, desc[UR26][R98.64] ;  /* 0x0000001a62420981 */ /* 0x000ea2000c1e1100 */
[----:B------:R-:W-:Y:S02]  /*4100*/  PRMT R69, RZ, 0x7610, R69 ;  /* 0x00007610ff457816 */ /* 0x000fe40000000045 */
[----:B------:R-:W-:Y:S01]  /*4110*/  LOP3.LUT P0, RZ, R60, 0x1, RZ, 0xc0, !PT ;  /* 0x000000013cff7812 */ /* 0x000fe2000780c0ff */
[----:B------:R-:W2:Y:S01]  /*4120*/  @P3 LDG.E.U8 R68, desc[UR26][R102.64] ;  /* 0x0000001a66443981 */ /* 0x000ea2000c1e1100 */
[----:B------:R-:W-:Y:S02]  /*4130*/  SHF.R.U64 R60, R106, 0x1, RZ ;  /* 0x000000016a3c7819 */ /* 0x000fe400000012ff */
[----:B------:R-:W-:Y:S01]  /*4140*/  PRMT R70, RZ, 0x7610, R70 ;  /* 0x00007610ff467816 */ /* 0x000fe20000000046 */
[----:B------:R-:W2:Y:S01]  /*4150*/  @P4 LDG.E.U8 R69, desc[UR26][R100.64] ;  /* 0x0000001a64454981 */ /* 0x000ea2000c1e1100 */
[----:B---3--:R-:W-:-:S02]  /*4160*/  IADD3 R80, P3, PT, R133, UR20, RZ ;  /* 0x0000001485507c10 */ /* 0x008fc4000ff7e0ff */
[----:B------:R-:W-:Y:S02]  /*4170*/  LOP3.LUT P4, RZ, R60, 0x1, RZ, 0xc0, !PT ;  /* 0x000000013cff7812 */ /* 0x000fe4000788c0ff */
[----:B------:R-:W-:Y:S01]  /*4180*/  IADD3.X R81, PT, PT, R132, UR21, RZ, P3, !PT ;  /* 0x0000001584517c10 */ /* 0x000fe20009ffe4ff */
[----:B------:R-:W3:Y:S01]  /*4190*/  @P5 LDG.E.U8 R70, desc[UR26][R104.64] ;  /* 0x0000001a68465981 */ /* 0x000ee2000c1e1100 */
[----:B------:R-:W-:Y:S02]  /*41a0*/  SHF.R.S32.HI R129, RZ, 0x1f, R159 ;  /* 0x0000001fff817819 */ /* 0x000fe4000001149f */
[----:B------:R-:W-:Y:S02]  /*41b0*/  IADD3 R60, P3, PT, R159, R80, RZ ;  /* 0x000000509f3c7210 */ /* 0x000fe40007f7e0ff */
[----:B------:R-:W-:Y:S02]  /*41c0*/  SHF.R.S32.HI R130, RZ, 0x1f, R158 ;  /* 0x0000001fff827819 */ /* 0x000fe4000001149e */
[----:B------:R-:W-:-:S02]  /*41d0*/  SHF.R.U64 R63, R106, 0xa, RZ ;  /* 0x0000000a6a3f7819 */ /* 0x000fc400000012ff */
[----:B------:R-:W-:Y:S01]  /*41e0*/  IADD3 R62, P5, PT, R158, R80, RZ ;  /* 0x000000509e3e7210 */ /* 0x000fe20007fbe0ff */
[--C-:B------:R-:W-:Y:S01]  /*41f0*/  IMAD.X R61, R129, 0x1, R81.reuse, P3 ;  /* 0x00000001813d7824 */ /* 0x100fe200018e0651 */
[----:B------:R-:W-:Y:S02]  /*4200*/  SHF.R.U64 R71, R106, 0x9, RZ ;  /* 0x000000096a477819 */ /* 0x000fe400000012ff */
[----:B------:R-:W-:Y:S01]  /*4210*/  LOP3.LUT P3, RZ, R63, 0x1, RZ, 0xc0, !PT ;  /* 0x000000013fff7812 */ /* 0x000fe2000786c0ff */
[----:B------:R-:W-:Y:S01]  /*4220*/  IMAD.X R63, R130, 0x1, R81, P5 ;  /* 0x00000001823f7824 */ /* 0x000fe200028e0651 */
[----:B------:R-:W-:Y:S02]  /*4230*/  PRMT R74, RZ, 0x7610, R74 ;  /* 0x00007610ff4a7816 */ /* 0x000fe4000000004a */
[----:B------:R-:W-:Y:S02]  /*4240*/  LOP3.LUT P5, RZ, R71, 0x1, RZ, 0xc0, !PT ;  /* 0x0000000147ff7812 */ /* 0x000fe400078ac0ff */
[----:B------:R-:W-:-:S02]  /*4250*/  PRMT R71, RZ, 0x7610, R71 ;  /* 0x00007610ff477816 */ /* 0x000fc40000000047 */
[----:B------:R0:W2:Y:S01]  /*4260*/  @P0 LDG.E.U8 R74, desc[UR26][R60.64] ;  /* 0x0000001a3c4a0981 */ /* 0x0000a2000c1e1100 */
[----:B------:R-:W-:Y:S02]  /*4270*/  SHF.R.S32.HI R128, RZ, 0x1f, R157 ;  /* 0x0000001fff807819 */ /* 0x000fe4000001149d */
[C---:B------:R-:W-:Y:S01]  /*4280*/  SHF.R.U64 R73, R106.reuse, 0x7, RZ ;  /* 0x000000076a497819 */ /* 0x040fe200000012ff */
[----:B------:R1:W2:Y:S01]  /*4290*/  @P4 LDG.E.U8 R71, desc[UR26][R62.64] ;  /* 0x0000001a3e474981 */ /* 0x0002a2000c1e1100 */
[----:B------:R-:W-:Y:S02]  /*42a0*/  SHF.R.U64 R72, R106, 0x6, RZ ;  /* 0x000000066a487819 */ /* 0x000fe400000012ff */
[----:B------:R-:W-:Y:S02]  /*42b0*/  SHF.R.S32.HI R127, RZ, 0x1f, R156 ;  /* 0x0000001fff7f7819 */ /* 0x000fe4000001149c */
[-C--:B0-----:R-:W-:Y:S02]  /*42c0*/  IADD3 R60, P0, PT, R157, R80.reuse, RZ ;  /* 0x000000509d3c7210 */ /* 0x081fe40007f1e0ff */
[----:B-1----:R-:W-:-:S03]  /*42d0*/  IADD3 R62, P6, PT, R156, R80, RZ ;  /* 0x000000509c3e7210 */ /* 0x002fc60007fde0ff */
[--C-:B------:R-:W-:Y:S01]  /*42e0*/  IMAD.X R61, R128, 0x1, R81.reuse, P0 ;  /* 0x00000001803d7824 */ /* 0x100fe200000e0651 */
[----:B------:R-:W-:Y:S02]  /*42f0*/  LOP3.LUT P4, RZ, R73, 0x1, RZ, 0xc0, !PT ;  /* 0x0000000149ff7812 */ /* 0x000fe4000788c0ff */
[----:B------:R-:W-:Y:S01]  /*4300*/  LOP3.LUT P0, RZ, R72, 0x1, RZ, 0xc0, !PT ;  /* 0x0000000148ff7812 */ /* 0x000fe2000780c0ff */
[----:B------:R-:W-:Y:S01]  /*4310*/  IMAD.X R63, R127, 0x1, R81, P6 ;  /* 0x000000017f3f7824 */ /* 0x000fe200030e0651 */
[----:B------:R-:W-:Y:S02]  /*4320*/  PRMT R73, RZ, 0x7610, R73 ;  /* 0x00007610ff497816 */ /* 0x000fe40000000049 */
[----:B------:R-:W-:Y:S01]  /*4330*/  PRMT R72, RZ, 0x7610, R72 ;  /* 0x00007610ff487816 */ /* 0x000fe20000000048 */
[----:B------:R-:W-:Y:S01]  /*4340*/  IMAD R154, R162, 0x39, RZ ;  /* 0x00000039a29a7824 */ /* 0x000fe200078e02ff */
[----:B------:R-:W-:Y:S02]  /*4350*/  SHF.R.S32.HI R123, RZ, 0x1f, R155 ;  /* 0x0000001fff7b7819 */ /* 0x000fe4000001149b */
[----:B------:R0:W2:Y:S02]  /*4360*/  @P3 LDG.E.U8 R73, desc[UR26][R60.64] ;  /* 0x0000001a3c493981 */ /* 0x0000a4000c1e1100 */
[----:B------:R-:W-:-:S02]  /*4370*/  SHF.R.S32.HI R126, RZ, 0x1f, R154 ;  /* 0x0000001fff7e7819 */ /* 0x000fc4000001149a */
[----:B------:R1:W2:Y:S01]  /*4380*/  @P5 LDG.E.U8 R72, desc[UR26][R62.64] ;  /* 0x0000001a3e485981 */ /* 0x0002a2000c1e1100 */
[C---:B------:R-:W-:Y:S02]  /*4390*/  SHF.R.U64 R76, R106.reuse, 0x5, RZ ;  /* 0x000000056a4c7819 */ /* 0x040fe400000012ff */
[----:B------:R-:W-:Y:S02]  /*43a0*/  SHF.R.U64 R75, R106, 0x4, RZ ;  /* 0x000000046a4b7819 */ /* 0x000fe400000012ff */
[-C--:B0-----:R-:W-:Y:S02]  /*43b0*/  IADD3 R60, P3, PT, R155, R80.reuse, RZ ;  /* 0x000000509b3c7210 */ /* 0x081fe40007f7e0ff */
[----:B-1----:R-:W-:-:S03]  /*43c0*/  IADD3 R62, P5, PT, R154, R80, RZ ;  /* 0x000000509a3e7210 */ /* 0x002fc60007fbe0ff */
[--C-:B------:R-:W-:Y:S01]  /*43d0*/  IMAD.X R61, R123, 0x1, R81.reuse, P3 ;  /* 0x000000017b3d7824 */ /* 0x100fe200018e0651 */
[----:B------:R-:W-:Y:S01]  /*43e0*/  LOP3.LUT P3, RZ, R76, 0x1, RZ, 0xc0, !PT ;  /* 0x000000014cff7812 */ /* 0x000fe2000786c0ff */
[----:B------:R-:W-:Y:S01]  /*43f0*/  IMAD.X R63, R126, 0x1, R81, P5 ;  /* 0x000000017e3f7824 */ /* 0x000fe200028e0651 */
[----:B------:R-:W-:Y:S02]  /*4400*/  LOP3.LUT P5, RZ, R75, 0x1, RZ, 0xc0, !PT ;  /* 0x000000014bff7812 */ /* 0x000fe400078ac0ff */
[----:B------:R-:W-:Y:S02]  /*4410*/  PRMT R76, RZ, 0x7610, R76 ;  /* 0x00007610ff4c7816 */ /* 0x000fe4000000004c */
[----:B------:R-:W-:Y:S01]  /*4420*/  PRMT R75, RZ, 0x7610, R75 ;  /* 0x00007610ff4b7816 */ /* 0x000fe2000000004b */
[C---:B------:R-:W-:Y:S02]  /*4430*/  IMAD R153, R162.reuse, 0x3a, RZ ;  /* 0x0000003aa2997824 */ /* 0x040fe400078e02ff */
[----:B------:R-:W-:Y:S01]  /*4440*/  IMAD R152, R162, 0x3b, RZ ;  /* 0x0000003ba2987824 */ /* 0x000fe200078e02ff */
[----:B------:R0:W2:Y:S02]  /*4450*/  @P4 LDG.E.U8 R76, desc[UR26][R60.64] ;  /* 0x0000001a3c4c4981 */ /* 0x0000a4000c1e1100 */
[----:B------:R-:W-:-:S02]  /*4460*/  SHF.R.S32.HI R122, RZ, 0x1f, R153 ;  /* 0x0000001fff7a7819 */ /* 0x000fc40000011499 */
[----:B------:R1:W2:Y:S01]  /*4470*/  @P0 LDG.E.U8 R75, desc[UR26][R62.64] ;  /* 0x0000001a3e4b0981 */ /* 0x0002a2000c1e1100 */
[C---:B------:R-:W-:Y:S02]  /*4480*/  SHF.R.U64 R77, R106.reuse, 0xb, RZ ;  /* 0x0000000b6a4d7819 */ /* 0x040fe400000012ff */
[----:B------:R-:W-:Y:S02]  /*4490*/  SHF.R.S32.HI R121, RZ, 0x1f, R152 ;  /* 0x0000001fff797819 */ /* 0x000fe40000011498 */
[-C--:B0-----:R-:W-:Y:S02]  /*44a0*/  IADD3 R60, P0, PT, R153, R80.reuse, RZ ;  /* 0x00000050993c7210 */ /* 0x081fe40007f1e0ff */
[----:B------:R-:W-:Y:S02]  /*44b0*/  PRMT R78, RZ, 0x7610, R78 ;  /* 0x00007610ff4e7816 */ /* 0x000fe4000000004e */
[----:B-1----:R-:W-:Y:S02]  /*44c0*/  SHF.R.U64 R63, R106, 0xe, RZ ;  /* 0x0000000e6a3f7819 */ /* 0x002fe400000012ff */
[----:B------:R-:W-:Y:S01]  /*44d0*/  IADD3 R62, P6, PT, R152, R80, RZ ;  /* 0x00000050983e7210 */ /* 0x000fe20007fde0ff */
[--C-:B------:R-:W-:Y:S01]  /*44e0*/  IMAD.X R61, R122, 0x1, R81.reuse, P0 ;  /* 0x000000017a3d7824 */ /* 0x100fe200000e0651 */
[----:B------:R-:W-:Y:S01]  /*44f0*/  LOP3.LUT P0, RZ, R77, 0x1, RZ, 0xc0, !PT ;  /* 0x000000014dff7812 */ /* 0x000fe2000780c0ff */
[C---:B------:R-:W-:Y:S01]  /*4500*/  IMAD R150, R162.reuse, 0x34, RZ ;  /* 0x00000034a2967824 */ /* 0x040fe200078e02ff */
[----:B------:R-:W-:Y:S01]  /*4510*/  LOP3.LUT P4, RZ, R63, 0x1, RZ, 0xc0, !PT ;  /* 0x000000013fff7812 */ /* 0x000fe2000788c0ff */
[----:B------:R-:W-:Y:S01]  /*4520*/  IMAD.X R63, R121, 0x1, R81, P6 ;  /* 0x00000001793f7824 */ /* 0x000fe200030e0651 */
[----:B------:R-:W-:Y:S01]  /*4530*/  PRMT R77, RZ, 0x7610, R77 ;  /* 0x00007610ff4d7816 */ /* 0x000fe2000000004d */
[----:B------:R-:W-:Y:S01]  /*4540*/  IMAD R151, R162, 0x31, RZ ;  /* 0x00000031a2977824 */ /* 0x000fe200078e02ff */
[----:B------:R0:W2:Y:S01]  /*4550*/  @P3 LDG.E.U8 R78, desc[UR26][R60.64] ;  /* 0x0000001a3c4e3981 */ /* 0x0000a2000c1e1100 */
[----:B------:R-:W-:-:S02]  /*4560*/  SHF.R.S32.HI R119, RZ, 0x1f, R150 ;  /* 0x0000001fff777819 */ /* 0x000fc40000011496 */
[----:B------:R-:W-:Y:S01]  /*4570*/  SHF.R.U64 R82, R106, 0xc, RZ ;  /* 0x0000000c6a527819 */ /* 0x000fe200000012ff */
[----:B------:R1:W2:Y:S01]  /*4580*/  @P5 LDG.E.U8 R77, desc[UR26][R62.64] ;  /* 0x0000001a3e4d5981 */ /* 0x0002a2000c1e1100 */
[----:B------:R-:W-:Y:S02]  /*4590*/  SHF.R.S32.HI R120, RZ, 0x1f, R151 ;  /* 0x0000001fff787819 */ /* 0x000fe40000011497 */
[-C--:B0-----:R-:W-:Y:S02]  /*45a0*/  IADD3 R60, P3, PT, R150, R80.reuse, RZ ;  /* 0x00000050963c7210 */ /* 0x081fe40007f7e0ff */
[----:B-1----:R-:W-:Y:S02]  /*45b0*/  SHF.R.U64 R63, R106, 0xd, RZ ;  /* 0x0000000d6a3f7819 */ /* 0x002fe400000012ff */
[----:B------:R-:W-:Y:S01]  /*45c0*/  IADD3 R62, P6, PT, R151, R80, RZ ;  /* 0x00000050973e7210 */ /* 0x000fe20007fde0ff */
[----:B------:R-:W-:Y:S01]  /*45d0*/  IMAD.X R61, R119, 0x1, R81, P3 ;  /* 0x00000001773d7824 */ /* 0x000fe200018e0651 */
[----:B------:R-:W-:-:S02]  /*45e0*/  LOP3.LUT P3, RZ, R82, 0x1, RZ, 0xc0, !PT ;  /* 0x0000000152ff7812 */ /* 0x000fc4000786c0ff */
[----:B------:R-:W-:Y:S01]  /*45f0*/  LOP3.LUT P5, RZ, R63, 0x1, RZ, 0xc0, !PT ;  /* 0x000000013fff7812 */ /* 0x000fe200078ac0ff */
[----:B------:R-:W-:Y:S01]  /*4600*/  IMAD.X R63, R120, 0x1, R81, P6 ;  /* 0x00000001783f7824 */ /* 0x000fe200030e0651 */
[----:B------:R-:W-:Y:S02]  /*4610*/  PRMT R79, RZ, 0x7610, R79 ;  /* 0x00007610ff4f7816 */ /* 0x000fe4000000004f */
[----:B------:R-:W-:Y:S01]  /*4620*/  PRMT R82, RZ, 0x7610, R82 ;  /* 0x00007610ff527816 */ /* 0x000fe20000000052 */
[----:B------:R-:W-:-:S03]  /*4630*/  IMAD R149, R162, 0x32, RZ ;  /* 0x00000032a2957824 */ /* 0x000fc600078e02ff */
[----:B------:R-:W2:Y:S02]  /*4640*/  @P0 LDG.E.U8 R79, desc[UR26][R60.64] ;  /* 0x0000001a3c4f0981 */ /* 0x000ea4000c1e1100 */
[----:B------:R-:W-:Y:S02]  /*4650*/  SHF.R.S32.HI R105, RZ, 0x1f, R149 ;  /* 0x0000001fff697819 */ /* 0x000fe40000011495 */
[----:B------:R0:W2:Y:S01]  /*4660*/  @P4 LDG.E.U8 R82, desc[UR26][R62.64] ;  /* 0x0000001a3e524981 */ /* 0x0000a2000c1e1100 */
[----:B------:R-:W-:Y:S01]  /*4670*/  VIADD R160, R163, 0x3f ;  /* 0x0000003fa3a07836 */ /* 0x000fe20000000000 */
[----:B------:R-:W-:Y:S01]  /*4680*/  PRMT R83, RZ, 0x7610, R83 ;  /* 0x00007610ff537816 */ /* 0x000fe20000000053 */
[----:B------:R-:W-:Y:S01]  /*4690*/  IMAD R147, R162, 0x3c, RZ ;  /* 0x0000003ca2937824 */ /* 0x000fe200078e02ff */
[----:B0-----:R-:W-:Y:S02]  /*46a0*/  IADD3 R62, P0, PT, R149, R80, RZ ;  /* 0x00000050953e7210 */ /* 0x001fe40007f1e0ff */
[----:B------:R-:W-:-:S03]  /*46b0*/  SHF.R.U64 R60, R106, 0x3, RZ ;  /* 0x000000036a3c7819 */ /* 0x000fc600000012ff */
[----:B------:R-:W-:Y:S01]  /*46c0*/  IMAD.X R63, R105, 0x1, R81, P0 ;  /* 0x00000001693f7824 */ /* 0x000fe200000e0651 */
[----:B------:R-:W-:Y:S02]  /*46d0*/  ISETP.GT.AND P0, PT, R160, 0x3f, PT ;  /* 0x0000003fa000780c */ /* 0x000fe40003f04270 */
[----:B------:R-:W-:Y:S02]  /*46e0*/  LOP3.LUT R161, R161, 0x3f, RZ, 0xc0, !PT ;  /* 0x0000003fa1a17812 */ /* 0x000fe400078ec0ff */
[----:B------:R0:W2:Y:S01]  /*46f0*/  @P5 LDG.E.U8 R83, desc[UR26][R62.64] ;  /* 0x0000001a3e535981 */ /* 0x0000a2000c1e1100 */
[----:B------:R-:W-:Y:S02]  /*4700*/  LOP3.LUT P4, RZ, R60, 0x1, RZ, 0xc0, !PT ;  /* 0x000000013cff7812 */ /* 0x000fe4000788c0ff */
[----:B------:R-:W-:Y:S02]  /*4710*/  SHF.R.S32.HI R100, RZ, 0x1f, R147 ;  /* 0x0000001fff647819 */ /* 0x000fe40000011493 */
[----:B------:R-:W-:-:S02]  /*4720*/  ISETP.LT.AND P0, PT, R161, R163, P0 ;  /* 0x000000a3a100720c */ /* 0x000fc40000701270 */
[----:B------:R-:W-:Y:S02]  /*4730*/  SHF.R.U64 R84, R106, 0x10, RZ ;  /* 0x000000106a547819 */ /* 0x000fe400000012ff */
[----:B0-----:R-:W-:-:S05]  /*4740*/  IADD3 R62, P5, PT, R147, R80, RZ ;  /* 0x00000050933e7210 */ /* 0x001fca0007fbe0ff */
[----:B------:R-:W-:Y:S01]  /*4750*/  IMAD.X R63, R100, 0x1, R81, P5 ;  /* 0x00000001643f7824 */ /* 0x000fe200028e0651 */
[----:B------:R-:W-:Y:S02]  /*4760*/  LOP3.LUT P5, RZ, R84, 0x1, RZ, 0xc0, !PT ;  /* 0x0000000154ff7812 */ /* 0x000fe400078ac0ff */
[----:B------:R-:W-:Y:S02]  /*4770*/  PRMT R84, RZ, 0x7610, R84 ;  /* 0x00007610ff547816 */ /* 0x000fe40000000054 */
[----:B------:R-:W-:-:S04]  /*4780*/  PRMT R86, RZ, 0x7610, R86 ;  /* 0x00007610ff567816 */ /* 0x000fc80000000056 */
[----:B------:R0:W2:Y:S01]  /*4790*/  @P4 LDG.E.U8 R84, desc[UR26][R62.64] ;  /* 0x0000001a3e544981 */ /* 0x0000a2000c1e1100 */
[----:B------:R-:W-:Y:S01]  /*47a0*/  PRMT R87, RZ, 0x7610, R87 ;  /* 0x00007610ff577816 */ /* 0x000fe20000000057 */
[----:B0-----:R-:W-:Y:S02]  /*47b0*/  @P0 IMAD.MOV.U32 R62, RZ, RZ, R3 ;  /* 0x000000ffff3e0224 */ /* 0x001fe400078e0003 */
[----:B------:R-:W-:-:S05]  /*47c0*/  @P0 IMAD.MOV.U32 R63, RZ, RZ, R4 ;  /* 0x000000ffff3f0224 */ /* 0x000fca00078e0004 */
[----:B------:R0:W3:Y:S01]  /*47d0*/  @P0 LDG.E.U8 R86, desc[UR26][R62.64] ;  /* 0x0000001a3e560981 */ /* 0x0000e2000c1e1100 */
[----:B------:R-:W-:Y:S01]  /*47e0*/  PRMT R89, RZ, 0x7610, R89 ;  /* 0x00007610ff597816 */ /* 0x000fe20000000059 */
[----:B0-----:R-:W-:Y:S02]  /*47f0*/  @P0 IMAD.MOV.U32 R62, RZ, RZ, R8 ;  /* 0x000000ffff3e0224 */ /* 0x001fe400078e0008 */
[----:B------:R-:W-:-:S05]  /*4800*/  @P0 IMAD.MOV.U32 R63, RZ, RZ, R17 ;  /* 0x000000ffff3f0224 */ /* 0x000fca00078e0011 */
[----:B------:R0:W3:Y:S01]  /*4810*/  @P0 LDG.E.U8 R87, desc[UR26][R62.64] ;  /* 0x0000001a3e570981 */ /* 0x0000e2000c1e1100 */
[----:B------:R-:W-:Y:S01]  /*4820*/  PRMT R90, RZ, 0x7610, R90 ;  /* 0x00007610ff5a7816 */ /* 0x000fe2000000005a */
[----:B------:R-:W-:Y:S02]  /*4830*/  IMAD R148, R162, 0x33, RZ ;  /* 0x00000033a2947824 */ /* 0x000fe400078e02ff */
[----:B0-----:R-:W-:Y:S02]  /*4840*/  @P0 IMAD.MOV.U32 R62, RZ, RZ, R14 ;  /* 0x000000ffff3e0224 */ /* 0x001fe400078e000e */
[----:B------:R-:W-:-:S05]  /*4850*/  @P0 IMAD.MOV.U32 R63, RZ, RZ, R25 ;  /* 0x000000ffff3f0224 */ /* 0x000fca00078e0019 */
[----:B------:R0:W3:Y:S01]  /*4860*/  @P0 LDG.E.U8 R89, desc[UR26][R62.64] ;  /* 0x0000001a3e590981 */ /* 0x0000e2000c1e1100 */
[----:B------:R-:W-:Y:S02]  /*4870*/  SHF.R.S32.HI R104, RZ, 0x1f, R148 ;  /* 0x0000001fff687819 */ /* 0x000fe40000011494 */
[----:B------:R-:W-:Y:S02]  /*4880*/  IADD3 R60, P6, PT, R148, R80, RZ ;  /* 0x00000050943c7210 */ /* 0x000fe40007fde0ff */
[----:B------:R-:W-:Y:S01]  /*4890*/  PRMT R91, RZ, 0x7610, R91 ;  /* 0x00007610ff5b7816 */ /* 0x000fe2000000005b */
[----:B0-----:R-:W-:Y:S02]  /*48a0*/  @P0 IMAD.MOV.U32 R62, RZ, RZ, R22 ;  /* 0x000000ffff3e0224 */ /* 0x001fe400078e0016 */
[----:B------:R-:W-:Y:S01]  /*48b0*/  @P0 IMAD.MOV.U32 R63, RZ, RZ, R31 ;  /* 0x000000ffff3f0224 */ /* 0x000fe200078e001f */
[----:B------:R-:W-:-:S04]  /*48c0*/  PRMT R85, RZ, 0x7610, R85 ;  /* 0x00007610ff557816 */ /* 0x000fc80000000055 */
[----:B------:R0:W3:Y:S01]  /*48d0*/  @P0 LDG.E.U8 R90, desc[UR26][R62.64] ;  /* 0x0000001a3e5a0981 */ /* 0x0000e2000c1e1100 */
[----:B------:R-:W-:Y:S01]  /*48e0*/  IMAD.X R61, R104, 0x1, R81, P6 ;  /* 0x00000001683d7824 */ /* 0x000fe200030e0651 */
[----:B------:R-:W-:Y:S01]  /*48f0*/  PRMT R95, RZ, 0x7610, R95 ;  /* 0x00007610ff5f7816 */ /* 0x000fe2000000005f */
[----:B------:R-:W-:Y:S01]  /*4900*/  IMAD R146, R162, 0x3d, RZ ;  /* 0x0000003da2927824 */ /* 0x000fe200078e02ff */
[----:B------:R-:W-:Y:S02]  /*4910*/  PRMT R96, RZ, 0x7610, R96 ;  /* 0x00007610ff607816 */ /* 0x000fe40000000060 */
[----:B------:R1:W3:Y:S01]  /*4920*/  @P3 LDG.E.U8 R85, desc[UR26][R60.64] ;  /* 0x0000001a3c553981 */ /* 0x0002e2000c1e1100 */
[----:B0-----:R-:W-:Y:S02]  /*4930*/  @P0 IMAD.MOV.U32 R62, RZ, RZ, R5 ;  /* 0x000000ffff3e0224 */ /* 0x001fe400078e0005 */
[----:B------:R-:W-:-:S05]  /*4940*/  @P0 IMAD.MOV.U32 R63, RZ, RZ, R11 ;  /* 0x000000ffff3f0224 */ /* 0x000fca00078e000b */
[----:B------:R0:W3:Y:S01]  /*4950*/  @P0 LDG.E.U8 R91, desc[UR26][R62.64] ;  /* 0x0000001a3e5b0981 */ /* 0x0000e2000c1e1100 */
[----:B-1----:R-:W-:Y:S02]  /*4960*/  SHF.R.U64 R61, R106, 0x8, RZ ;  /* 0x000000086a3d7819 */ /* 0x002fe400000012ff */
[----:B------:R-:W-:Y:S02]  /*4970*/  SHF.R.S32.HI R99, RZ, 0x1f, R146 ;  /* 0x0000001fff637819 */ /* 0x000fe40000011492 */
[----:B------:R-:W-:Y:S01]  /*4980*/  IADD3 R60, P4, PT, R146, R80, RZ ;  /* 0x00000050923c7210 */ /* 0x000fe20007f9e0ff */
[----:B0-----:R-:W-:Y:S02]  /*4990*/  @P0 IMAD.MOV.U32 R62, RZ, RZ, R9 ;  /* 0x000000ffff3e0224 */ /* 0x001fe400078e0009 */
[----:B------:R-:W-:Y:S01]  /*49a0*/  @P0 IMAD.MOV.U32 R63, RZ, RZ, R19 ;  /* 0x000000ffff3f0224 */ /* 0x000fe200078e0013 */
[----:B------:R-:W-:-:S04]  /*49b0*/  SHF.R.U64 R106, R106, 0x2, RZ ;  /* 0x000000026a6a7819 */ /* 0x000fc800000012ff */
[----:B------:R0:W3:Y:S01]  /*49c0*/  @P0 LDG.E.U8 R95, desc[UR26][R62.64] ;  /* 0x0000001a3e5f0981 */ /* 0x0000e2000c1e1100 */
[----:B------:R-:W-:Y:S01]  /*49d0*/  LOP3.LUT P3, RZ, R61, 0x1, RZ, 0xc0, !PT ;  /* 0x000000013dff7812 */ /* 0x000fe2000786c0ff */
[----:B------:R-:W-:Y:S01]  /*49e0*/  IMAD.X R61, R99, 0x1, R81, P4 ;  /* 0x00000001633d7824 */ /* 0x000fe200020e0651 */
[----:B------:R-:W-:Y:S02]  /*49f0*/  LOP3.LUT P4, RZ, R106, 0x1, RZ, 0xc0, !PT ;  /* 0x000000016aff7812 */ /* 0x000fe4000788c0ff */
[----:B------:R-:W-:Y:S01]  /*4a00*/  PRMT R97, RZ, 0x7610, R97 ;  /* 0x00007610ff617816 */ /* 0x000fe20000000061 */
[----:B0-----:R-:W-:Y:S02]  /*4a10*/  @P0 IMAD.MOV.U32 R62, RZ, RZ, R16 ;  /* 0x000000ffff3e0224 */ /* 0x001fe400078e0010 */
[----:B------:R-:W-:-:S05]  /*4a20*/  @P0 IMAD.MOV.U32 R63, RZ, RZ, R27 ;  /* 0x000000ffff3f0224 */ /* 0x000fca00078e001b */
[----:B------:R0:W3:Y:S01]  /*4a30*/  @P0 LDG.E.U8 R96, desc[UR26][R62.64] ;  /* 0x0000001a3e600981 */ /* 0x0000e2000c1e1100 */
[----:B------:R-:W-:Y:S02]  /*4a40*/  PRMT R101, RZ, 0x7610, R101 ;  /* 0x00007610ff657816 */ /* 0x000fe40000000065 */
[----:B------:R-:W-:Y:S01]  /*4a50*/  PRMT R103, RZ, 0x7610, R103 ;  /* 0x00007610ff677816 */ /* 0x000fe20000000067 */
[C---:B------:R-:W-:Y:S01]  /*4a60*/  IMAD R145, R162.reuse, 0x37, RZ ;  /* 0x00000037a2917824 */ /* 0x040fe200078e02ff */
[----:B------:R-:W-:Y:S01]  /*4a70*/  PRMT R102, RZ, 0x7610, R102 ;  /* 0x00007610ff667816 */ /* 0x000fe20000000066 */
[----:B------:R-:W-:-:S03]  /*4a80*/  IMAD R144, R162, 0x3f, RZ ;  /* 0x0000003fa2907824 */ /* 0x000fc600078e02ff */
[----:B------:R1:W3:Y:S01]  /*4a90*/  @P4 LDG.E.U8 R103, desc[UR26][R60.64] ;  /* 0x0000001a3c674981 */ /* 0x0002e2000c1e1100 */
[----:B0-----:R-:W-:Y:S02]  /*4aa0*/  @P0 IMAD.MOV.U32 R62, RZ, RZ, R24 ;  /* 0x000000ffff3e0224 */ /* 0x001fe400078e0018 */
[----:B------:R-:W-:-:S05]  /*4ab0*/  @P0 IMAD.MOV.U32 R63, RZ, RZ, R32 ;  /* 0x000000ffff3f0224 */ /* 0x000fca00078e0020 */
[----:B------:R0:W3:Y:S01]  /*4ac0*/  @P0 LDG.E.U8 R97, desc[UR26][R62.64] ;  /* 0x0000001a3e610981 */ /* 0x0000e2000c1e1100 */
[----:B------:R-:W-:Y:S02]  /*4ad0*/  SHF.R.S32.HI R98, RZ, 0x1f, R145 ;  /* 0x0000001fff627819 */ /* 0x000fe40000011491 */
[----:B-1----:R-:W-:Y:S01]  /*4ae0*/  IADD3 R60, P4, PT, R145, R80, RZ ;  /* 0x00000050913c7210 */ /* 0x002fe20007f9e0ff */
[----:B0-----:R-:W-:Y:S02]  /*4af0*/  @P0 IMAD.MOV.U32 R62, RZ, RZ, R6 ;  /* 0x000000ffff3e0224 */ /* 0x001fe400078e0006 */
[----:B------:R-:W-:Y:S02]  /*4b00*/  @P0 IMAD.MOV.U32 R63, RZ, RZ, R13 ;  /* 0x000000ffff3f0224 */ /* 0x000fe400078e000d */
[----:B------:R-:W-:-:S03]  /*4b10*/  IMAD R162, R162, 0x2f, RZ ;  /* 0x0000002fa2a27824 */ /* 0x000fc600078e02ff */
[----:B------:R0:W3:Y:S01]  /*4b20*/  @P0 LDG.E.U8 R101, desc[UR26][R62.64] ;  /* 0x0000001a3e650981 */ /* 0x0000e2000c1e1100 */
[----:B------:R-:W-:Y:S01]  /*4b30*/  IMAD.X R61, R98, 0x1, R81, P4 ;  /* 0x00000001623d7824 */ /* 0x000fe200020e0651 */
[----:B------:R-:W-:Y:S01]  /*4b40*/  PRMT R131, RZ, 0x7610, R131 ;  /* 0x00007610ff837816 */ /* 0x000fe20000000083 */
[----:B------:R-:W-:Y:S01]  /*4b50*/  IMAD.IADD R106, R162, 0x1, R80 ;  /* 0x00000001a26a7824 */ /* 0x000fe200078e0250 */
[----:B------:R-:W-:-:S04]  /*4b60*/  SHF.R.S32.HI R94, RZ, 0x1f, R144 ;  /* 0x0000001fff5e7819 */ /* 0x000fc80000011490 */
[----:B------:R1:W3:Y:S01]  /*4b70*/  @P5 LDG.E.U8 R131, desc[UR26][R106.64] ;  /* 0x0000001a6a835981 */ /* 0x0002e2000c1e1100 */
[----:B0-----:R-:W-:Y:S02]  /*4b80*/  @P0 IMAD.MOV.U32 R62, RZ, RZ, R10 ;  /* 0x000000ffff3e0224 */ /* 0x001fe400078e000a */
[----:B------:R-:W-:-:S05]  /*4b90*/  @P0 IMAD.MOV.U32 R63, RZ, RZ, R21 ;  /* 0x000000ffff3f0224 */ /* 0x000fca00078e0015 */
[----:B------:R0:W3:Y:S01]  /*4ba0*/  @P0 LDG.E.U8 R102, desc[UR26][R62.64] ;  /* 0x0000001a3e660981 */ /* 0x0000e2000c1e1100 */
[----:B-1----:R-:W-:Y:S02]  /*4bb0*/  PRMT R106, RZ, 0x7610, R106 ;  /* 0x00007610ff6a7816 */ /* 0x002fe4000000006a */
[----:B0-----:R-:W-:Y:S02]  /*4bc0*/  IADD3 R62, P4, PT, R144, R80, RZ ;  /* 0x00000050903e7210 */ /* 0x001fe40007f9e0ff */
[----:B------:R-:W-:-:S03]  /*4bd0*/  PRMT R80, RZ, 0x7610, R80 ;  /* 0x00007610ff507816 */ /* 0x000fc60000000050 */
[--C-:B------:R-:W-:Y:S01]  /*4be0*/  IMAD.X R63, R94, 0x1, R81.reuse, P4 ;  /* 0x000000015e3f7824 */ /* 0x100fe200020e0651 */
[----:B------:R-:W-:Y:S02]  /*4bf0*/  PRMT R81, RZ, 0x7610, R81 ;  /* 0x00007610ff517816 */ /* 0x000fe40000000051 */
[----:B------:R0:W3:Y:S04]  /*4c00*/  @P3 LDG.E.U8 R80, desc[UR26][R60.64] ;  /* 0x0000001a3c503981 */ /* 0x0000e8000c1e1100 */
[----:B------:R1:W3:Y:S01]  /*4c10*/  @!P2 LDG.E.U8 R81, desc[UR26][R62.64] ;  /* 0x0000001a3e51a981 */ /* 0x0002e2000c1e1100 */
[----:B0-----:R-:W-:Y:S02]  /*4c20*/  @P0 IMAD.MOV.U32 R60, RZ, RZ, R18 ;  /* 0x000000ffff3c0224 */ /* 0x001fe400078e0012 */
[----:B------:R-:W-:Y:S01]  /*4c30*/  @P0 IMAD.MOV.U32 R61, RZ, RZ, R29 ;  /* 0x000000ffff3d0224 */ /* 0x000fe200078e001d */
[----:B-1----:R-:W-:-:S04]  /*4c40*/  PRMT R62, RZ, 0x7610, R62 ;  /* 0x00007610ff3e7816 */ /* 0x002fc8000000003e */
[----:B------:R0:W3:Y:S01]  /*4c50*/  @P0 LDG.E.U8 R106, desc[UR26][R60.64] ;  /* 0x0000001a3c6a0981 */ /* 0x0000e2000c1e1100 */
        /* <DEDUP_REMOVED lines=15> */
[----:B------:R0:W3:Y:S02]  /*4d50*/  @P0 LDG.E.U8 R136, desc[UR26][R60.64] ;  /* 0x0000001a3c880981 */ /* 0x0000e4000c1e1100 */
[----:B0-----:R-:W-:Y:S02]  /*4d60*/  @P0 IMAD.MOV.U32 R60, RZ, RZ, R28 ;  /* 0x000000ffff3c0224 */ /* 0x001fe400078e001c */
[----:B------:R-:W-:-:S05]  /*4d70*/  @P0 IMAD.MOV.U32 R61, RZ, RZ, R34 ;  /* 0x000000ffff3d0224 */ /* 0x000fca00078e0022 */
[----:B------:R-:W3:Y:S01]  /*4d80*/  @P0 LDG.E.U8 R137, desc[UR26][R60.64] ;  /* 0x0000001a3c890981 */ /* 0x000ee2000c1e1100 */
[----:B------:R-:W-:-:S04]  /*4d90*/  @!UP1 UIADD3 UR4, UPT, UPT, -UR7, 0x100000, URZ ;  /* 0x0010000007049890 */ /* 0x000fc8000fffe1ff */
[----:B------:R-:W-:Y:S02]  /*4da0*/  @!UP1 USHF.L.U32 UR5, UR4, 0xb, URZ ;  /* 0x0000000b04059899 */ /* 0x000fe400080006ff */
[----:B------:R-:W-:Y:S01]  /*4db0*/  @!UP1 USHF.L.U32 UR4, UR4, 0x1, URZ ;  /* 0x0000000104049899 */ /* 0x000fe200080006ff */
[----:B------:R-:W-:-:S11]  /*4dc0*/  VOTEU.ALL UP1, P1 ;  /* 0x0000000000ff7886 */ /* 0x000fd60000820000 */
[----:B------:R0:W1:Y:S01]  /*4dd0*/  @!UP1 SYNCS.EXCH.64 URZ, [UR13+0x5008], UR4 ;  /* 0x005008040dff95b2 */ /* 0x0000620008000100 */
[----:B--2---:R2:W-:Y:S04]  /*4de0*/  STS.U8 [R2+UR13+0x800], R36 ;  /* 0x0008002402007988 */ /* 0x0045e8000800000d */
[----:B------:R-:W-:Y:S01]  /*4df0*/  STS.U8 [R2+UR13+0x400], R113 ;  /* 0x0004007102007988 */ /* 0x000fe2000800000d */
[----:B--2---:R-:W-:-:S03]  /*4e00*/  LOP3.LUT R36, R2, 0x10, RZ, 0x3c, !PT ;  /* 0x0000001002247812 */ /* 0x004fc600078e3cff */
[----:B------:R-:W-:Y:S04]  /*4e10*/  STS.U8 [R2+UR13+0xc00], R44 ;  /* 0x000c002c02007988 */ /* 0x000fe8000800000d */
[----:B------:R-:W-:Y:S04]  /*4e20*/  STS.U8 [R2+UR13+0x1000], R54 ;  /* 0x0010003602007988 */ /* 0x000fe8000800000d */
[----:B------:R-:W-:Y:S04]  /*4e30*/  STS.U8 [R2+UR13+0x1400], R65 ;  /* 0x0014004102007988 */ /* 0x000fe8000800000d */
[----:B------:R2:W-:Y:S04]  /*4e40*/  STS.U8 [R2+UR13], R92 ;  /* 0x0000005c02007988 */ /* 0x0005e8000800000d */
[----:B------:R-:W-:Y:S04]  /*4e50*/  STS.U8 [R2+UR13+0x1800], R74 ;  /* 0x0018004a02007988 */ /* 0x000fe8000800000d */
[----:B------:R-:W-:Y:S04]  /*4e60*/  STS.U8 [R2+UR13+0x1c00], R76 ;  /* 0x001c004c02007988 */ /* 0x000fe8000800000d */
[----:B------:R0:W-:Y:S01]  /*4e70*/  STS.U8 [R36+UR13+0x880], R37 ;  /* 0x0008802524007988 */ /* 0x0001e2000800000d */
[----:B--2---:R-:W-:-:S03]  /*4e80*/  LOP3.LUT R92, R2, 0x40, RZ, 0x3c, !PT ;  /* 0x00000040025c7812 */ /* 0x004fc600078e3cff */
[----:B----4-:R-:W-:Y:S01]  /*4e90*/  STS.U8 [R36+UR13+0x80], R135 ;  /* 0x0000808724007988 */ /* 0x010fe2000800000d */
[----:B0-----:R-:W-:-:S03]  /*4ea0*/  LOP3.LUT R37, R2, 0x20, RZ, 0x3c, !PT ;  /* 0x0000002002257812 */ /* 0x001fc600078e3cff */
[----:B------:R-:W-:Y:S04]  /*4eb0*/  STS.U8 [R36+UR13+0x480], R115 ;  /* 0x0004807324007988 */ /* 0x000fe8000800000d */
[----:B------:R-:W-:Y:S04]  /*4ec0*/  STS.U8 [R36+UR13+0xc80], R46 ;  /* 0x000c802e24007988 */ /* 0x000fe8000800000d */
[----:B------:R-:W-:Y:S04]  /*4ed0*/  STS.U8 [R36+UR13+0x1080], R52 ;  /* 0x0010803424007988 */ /* 0x000fe8000800000d */
[----:B------:R-:W-:Y:S04]  /*4ee0*/  STS.U8 [R36+UR13+0x1480], R64 ;  /* 0x0014804024007988 */ /* 0x000fe8000800000d */
[----:B------:R-:W-:Y:S04]  /*4ef0*/  STS.U8 [R36+UR13+0x1c80], R75 ;  /* 0x001c804b24007988 */ /* 0x000fe8000800000d */
[----:B------:R-:W-:Y:S04]  /*4f00*/  STS.U8 [R36+UR13+0x1880], R82 ;  /* 0x0018805224007988 */ /* 0x000fe8000800000d */
[----:B------:R0:W-:Y:S01]  /*4f10*/  STS.U8 [R37+UR13+0x900], R38 ;  /* 0x0009002625007988 */ /* 0x0001e2000800000d */
[----:B------:R-:W-:-:S03]  /*4f20*/  LOP3.LUT R88, R2, 0x50, RZ, 0x3c, !PT ;  /* 0x0000005002587812 */ /* 0x000fc600078e3cff */
[----:B-----5:R-:W-:Y:S01]  /*4f30*/  STS.U8 [R37+UR13+0x100], R134 ;  /* 0x0001008625007988 */ /* 0x020fe2000800000d */
[----:B0-----:R-:W-:-:S03]  /*4f40*/  LOP3.LUT R38, R2, 0x30, RZ, 0x3c, !PT ;  /* 0x0000003002267812 */ /* 0x001fc600078e3cff */
[----:B------:R-:W-:Y:S04]  /*4f50*/  STS.U8 [R37+UR13+0x500], R114 ;  /* 0x0005007225007988 */ /* 0x000fe8000800000d */
[----:B------:R-:W-:Y:S04]  /*4f60*/  STS.U8 [R37+UR13+0xd00], R45 ;  /* 0x000d002d25007988 */ /* 0x000fe8000800000d */
[----:B------:R-:W-:Y:S04]  /*4f70*/  STS.U8 [R37+UR13+0x1100], R55 ;  /* 0x0011003725007988 */ /* 0x000fe8000800000d */
[----:B------:R-:W-:Y:S04]  /*4f80*/  STS.U8 [R37+UR13+0x1500], R67 ;  /* 0x0015004325007988 */ /* 0x000fe8000800000d */
[----:B------:R-:W-:Y:S04]  /*4f90*/  STS.U8 [R37+UR13+0x1d00], R78 ;  /* 0x001d004e25007988 */ /* 0x000fe8000800000d */
[----:B------:R-:W-:Y:S04]  /*4fa0*/  STS.U8 [R37+UR13+0x1900], R83 ;  /* 0x0019005325007988 */ /* 0x000fe8000800000d */
[----:B------:R-:W-:Y:S04]  /*4fb0*/  STS.U8 [R38+UR13+0x180], R125 ;  /* 0x0001807d26007988 */ /* 0x000fe8000800000d */
[----:B------:R-:W-:Y:S04]  /*4fc0*/  STS.U8 [R38+UR13+0x580], R111 ;  /* 0x0005806f26007988 */ /* 0x000fe8000800000d */
[----:B------:R0:W-:Y:S04]  /*4fd0*/  STS.U8 [R38+UR13+0x980], R39 ;  /* 0x0009802726007988 */ /* 0x0001e8000800000d */
[----:B------:R-:W-:Y:S04]  /*4fe0*/  STS.U8 [R38+UR13+0xd80], R48 ;  /* 0x000d803026007988 */ /* 0x000fe8000800000d */
[----:B------:R-:W-:Y:S01]  /*4ff0*/  STS.U8 [R38+UR13+0x1180], R53 ;  /* 0x0011803526007988 */ /* 0x000fe2000800000d */
[----:B0-----:R-:W-:-:S03]  /*5000*/  LOP3.LUT R39, R2, 0x60, RZ, 0x3c, !PT ;  /* 0x0000006002277812 */ /* 0x001fc600078e3cff */
[----:B------:R-:W-:Y:S04]  /*5010*/  STS.U8 [R38+UR13+0x1580], R66 ;  /* 0x0015804226007988 */ /* 0x000fe8000800000d */
[----:B------:R-:W-:Y:S04]  /*5020*/  STS.U8 [R38+UR13+0x1d80], R77 ;  /* 0x001d804d26007988 */ /* 0x000fe8000800000d */
[----:B---3--:R-:W-:Y:S04]  /*5030*/  STS.U8 [R38+UR13+0x1980], R85 ;  /* 0x0019805526007988 */ /* 0x008fe8000800000d */
[----:B------:R0:W-:Y:S04]  /*5040*/  STS.U8 [R92+UR13+0xa00], R40 ;  /* 0x000a00285c007988 */ /* 0x0001e8000800000d */
[----:B------:R2:W-:Y:S04]  /*5050*/  STS.U8 [R92+UR13+0x200], R124 ;  /* 0x0002007c5c007988 */ /* 0x0005e8000800000d */
[----:B------:R2:W-:Y:S01]  /*5060*/  STS.U8 [R92+UR13+0x600], R110 ;  /* 0x0006006e5c007988 */ /* 0x0005e2000800000d */
[----:B0-----:R-:W-:-:S03]  /*5070*/  LOP3.LUT R40, R2, 0x70, RZ, 0x3c, !PT ;  /* 0x0000007002287812 */ /* 0x001fc600078e3cff */
[----:B------:R2:W-:Y:S04]  /*5080*/  STS.U8 [R92+UR13+0xe00], R49 ;  /* 0x000e00315c007988 */ /* 0x0005e8000800000d */
        /* <DEDUP_REMOVED lines=43> */
[----:B------:R2:W-:Y:S01]  /*5340*/  STS.U8 [R38+UR13+0x4780], R137 ;  /* 0x0047808926007988 */ /* 0x0005e2000800000d */
[----:B-1----:R0:W-:Y:S06]  /*5350*/  MEMBAR.ALL.CTA ;  /* 0x0000000000007992 */ /* 0x0021ec0000008000 */
[----:B0-----:R-:W0:Y:S02]  /*5360*/  FENCE.VIEW.ASYNC.S ;  /* 0x00000000000073c6 */ /* 0x001e240000000000 */
[----:B0-----:R-:W-:Y:S01]  /*5370*/  BAR.SYNC.DEFER_BLOCKING 0x0 ;  /* 0x0000000000007b1d */ /* 0x001fe20000010000 */
[----:B------:R-:W-:-:S04]  /*5380*/  ISETP.NE.U32.AND P0, PT, RZ, UR8, PT ;  /* 0x00000008ff007c0c */ /* 0x000fc8000bf05070 */
[C---:B------:R-:W-:Y:S02]  /*5390*/  ISETP.LT.OR P2, PT, R160.reuse, 0x40, P0 ;  /* 0x00000040a000780c */ /* 0x040fe40000741670 */
[----:B------:R-:W-:-:S11]  /*53a0*/  ISETP.GE.AND P3, PT, R160, 0x80, PT ;  /* 0x00000080a000780c */ /* 0x000fd60003f66270 */
[----:B--2---:R-:W-:Y:S05]  /*53b0*/  @P2 BRA `(.L_x_6) ;  /* 0x0000000000682947 */ /* 0x004fea0003800000 */
[----:B------:R-:W-:Y:S02]  /*53c0*/  UIADD3 UR4, UPT, UPT, UR13, 0x4000, URZ ;  /* 0x000040000d047890 */ /* 0x000fe4000fffe0ff */
[----:B------:R-:W-:Y:S02]  /*53d0*/  USHF.R.U32.HI UR6, URZ, 0x4, UR13 ;  /* 0x00000004ff067899 */ /* 0x000fe4000801160d */
[----:B------:R-:W-:Y:S02]  /*53e0*/  USHF.R.U32.HI UR4, URZ, 0x4, UR4 ;  /* 0x00000004ff047899 */ /* 0x000fe40008011604 */
[----:B------:R-:W-:Y:S02]  /*53f0*/  USGXT.U32 UR6, UR6, 0xe ;  /* 0x0000000e0606789a */ /* 0x000fe40008000000 */
[----:B------:R-:W-:Y:S01]  /*5400*/  USGXT.U32 UR8, UR4, 0xe ;  /* 0x0000000e0408789a */ /* 0x000fe20008000000 */
[----:B------:R-:W-:Y:S01]  /*5410*/  UMOV UR16, 0x100 ;  /* 0x0000010000107882 */ /* 0x000fe20000000000 */
[----:B------:R-:W-:Y:S01]  /*5420*/  UMOV UR17, 0x40004040 ;  /* 0x4000404000117882 */ /* 0x000fe20000000000 */
[----:B------:R-:W-:Y:S01]  /*5430*/  UMOV UR18, 0xfffffffe ;  /* 0xfffffffe00127882 */ /* 0x000fe20000000000 */
[----:B------:R-:W-:Y:S01]  /*5440*/  UMOV UR19, 0x7fffbfdf ;  /* 0x7fffbfdf00137882 */ /* 0x000fe20000000000 */
[----:B------:R-:W-:Y:S01]  /*5450*/  UMOV UR7, URZ ;  /* 0x000000ff00077c82 */ /* 0x000fe20008000000 */
[----:B------:R-:W-:Y:S01]  /*5460*/  UMOV UR9, URZ ;  /* 0x000000ff00097c82 */ /* 0x000fe20008000000 */
[----:B------:R-:W-:-:S02]  /*5470*/  UIADD3.64 UR16, UPT, UPT, UR6, UR16, URZ ;  /* 0x0000001006107297 */ /* 0x000fc4000fffe0ff */
[----:B------:R-:W-:Y:S01]  /*5480*/  UIADD3.64 UR18, UPT, UPT, UR8, -UR18, URZ ;  /* 0x8000001208127297 */ /* 0x000fe2000fffe0ff */
[----:B------:R-:W-:Y:S01]  /*5490*/  UMOV UR22, 0x0 ;  /* 0x0000000000167882 */ /* 0x000fe20000000000 */
[----:B------:R-:W-:Y:S01]  /*54a0*/  UMOV UR23, 0x8088010 ;  /* 0x0808801000177882 */ /* 0x000fe20000000000 */
[----:B------:R-:W-:Y:S01]  /*54b0*/  UMOV UR4, UR10 ;  /* 0x0000000a00047c82 */ /* 0x000fe20008000000 */
[----:B------:R-:W-:Y:S01]  /*54c0*/  UMOV UR5, URZ ;  /* 0x000000ff00057c82 */ /* 0x000fe20008000000 */
[----:B------:R-:W-:Y:S01]  /*54d0*/  UMOV UR7, 0x40004040 ;  /* 0x4000404000077882 */ /* 0x000fe20000000000 */
[----:B------:R-:W-:Y:S01]  /*54e0*/  UMOV UR9, 0x80004020 ;  /* 0x8000402000097882 */ /* 0x000fe20000000000 */
[----:B------:R-:W-:Y:S01]  /*54f0*/  UMOV UR24, 0x0 ;  /* 0x0000000000187882 */ /* 0x000fe20000000000 */
[----:B------:R-:W-:Y:S01]  /*5500*/  UMOV UR25, 0x8088010 ;  /* 0x0808801000197882 */ /* 0x000fe20000000000 */
[----:B------:R-:W-:Y:S01]  /*5510*/  UMOV UR4, UR4 ;  /* 0x0000000400047c82 */ /* 0x000fe20008000000 */
[----:B------:R0:W-:Y:S01]  /*5520*/  UTCQMMA gdesc[UR6], gdesc[UR8], tmem[UR12], tmem[UR22], idesc[UR23], !UPT ;  /* 0x00ff1608060075ea */ /* 0x0001e2000f80030c */
[----:B------:R0:W-:Y:S01]  /*5530*/  UTCQMMA gdesc[UR16], gdesc[UR18], tmem[UR12], tmem[UR24], idesc[UR25], UPT ;  /* 0x00ff1812100075ea */ /* 0x0001e2000b80030c */
[----:B------:R0:W-:Y:S01]  /*5540*/  UTCBAR [UR4], URZ ;  /* 0x000000ff040073e9 */ /* 0x0001e200080000ff */
[----:B------:R-:W-:Y:S01]  /*5550*/  NOP ;  /* 0x0000000000007918 */ /* 0x000fe20000000000 */
.L_x_6:
[----:B0-----:R-:W-:Y:S01]  /*5560*/  UMOV UR4, URZ ;  /* 0x000000ff00047c82 */ /* 0x001fe20008000000 */
[----:B------:R-:W-:Y:S05]  /*5570*/  @!P3 BRA `(.L_x_7) ;  /* 0x0000002800d8b947 */ /* 0x000fea0003800000 */
[----:B------:R-:W0:Y:S01]  /*5580*/  LDCU.64 UR4, c[0x0][0x3a8] ;  /* 0x00007500ff0477ac */ /* 0x000e220008000a00 */
[----:B------:R-:W-:Y:S01]  /*5590*/  SHF.R.S32.HI R41, RZ, 0x1f, R160 ;  /* 0x0000001fff297819 */ /* 0x000fe200000114a0 */
[----:B------:R-:W-:Y:S02]  /*55a0*/  IMAD.U32 R44, RZ, RZ, UR20 ;  /* 0x00000014ff2c7e24 */ /* 0x000fe4000f8e00ff */
[----:B------:R-:W-:Y:S01]  /*55b0*/  IMAD.U32 R43, RZ, RZ, UR21 ;  /* 0x00000015ff2b7e24 */ /* 0x000fe2000f8e00ff */
[----:B------:R-:W-:Y:S01]  /*55c0*/  LEA.HI R41, R41, R160, RZ, 0x6 ;  /* 0x000000a029297211 */ /* 0x000fe200078f30ff */
[----:B------:R-:W-:Y:S01]  /*55d0*/  UMOV UR16, 0x100 ;  /* 0x0000010000107882 */ /* 0x000fe20000000000 */
[----:B------:R-:W-:Y:S01]  /*55e0*/  UMOV UR17, 0x40004040 ;  /* 0x4000404000117882 */ /* 0x000fe20000000000 */
[----:B------:R-:W-:Y:S01]  /*55f0*/  UMOV UR18, 0xfffffffe ;  /* 0xfffffffe00127882 */ /* 0x000fe20000000000 */
[----:B------:R-:W-:Y:S01]  /*5600*/  SHF.R.S32.HI R41, RZ, 0x6, R41 ;  /* 0x00000006ff297819 */ /* 0x000fe20000011429 */
[----:B------:R-:W-:Y:S01]  /*5610*/  UMOV UR19, 0x7fffbfdf ;  /* 0x7fffbfdf00137882 */ /* 0x000fe20000000000 */
[----:B------:R-:W-:Y:S01]  /*5620*/  UMOV UR7, URZ ;  /* 0x000000ff00077c82 */ /* 0x000fe20008000000 */
[----:B------:R-:W-:Y:S01]  /*5630*/  UMOV UR9, URZ ;  /* 0x000000ff00097c82 */ /* 0x000fe20008000000 */
[----:B------:R-:W-:Y:S01]  /*5640*/  VIMNMX R41, PT, PT, R41, 0x2, !PT ;  /* 0x0000000229297848 */ /* 0x000fe20007fe0100 */
[----:B------:R-:W1:Y:S01]  /*5650*/  LDCU UR33, c[0x0][0x3a8] ;  /* 0x00007500ff2177ac */ /* 0x000e620008000800 */
[----:B0-----:R-:W-:-:S03]  /*5660*/  USHF.L.U32 UR15, UR4, 0x6, URZ ;  /* 0x00000006040f7899 */ /* 0x001fc600080006ff */
[----:B------:R-:W-:Y:S01]  /*5670*/  VIADD R42, R41, 0xffffffff ;  /* 0xffffffff292a7836 */ /* 0x000fe20000000000 */
[----:B------:R-:W-:Y:S02]  /*5680*/  USHF.L.U32 UR28, UR5, 0x6, URZ ;  /* 0x00000006051c7899 */ /* 0x000fe400080006ff */
[----:B------:R-:W-:Y:S02]  /*5690*/  UIADD3 UR4, UPT, UPT, UR13, 0x2000, URZ ;  /* 0x000020000d047890 */ /* 0x000fe4000fffe0ff */
[----:B------:R-:W-:Y:S01]  /*56a0*/  UIADD3 UR5, UPT, UPT, UR13, 0x4800, URZ ;  /* 0x000048000d057890 */ /* 0x000fe2000fffe0ff */
[----:B------:R-:W-:Y:S01]  /*56b0*/  IADD3 R41, P2, P3, R133, UR15, R44 ;  /* 0x0000000f85297c10 */ /* 0x000fe2000fb5e02c */
[----:B------:R-:W-:Y:S01]  /*56c0*/  USHF.R.S32.HI UR31, URZ, 0x1f, UR15 ;  /* 0x0000001fff1f7899 */ /* 0x000fe2000801140f */
[----:B------:R-:W-:Y:S01]  /*56d0*/  R2UR UR30, R42 ;  /* 0x000000002a1e72ca */ /* 0x000fe200000e0000 */
[----:B------:R-:W-:Y:S02]  /*56e0*/  USHF.R.U32.HI UR4, URZ, 0x4, UR4 ;  /* 0x00000004ff047899 */ /* 0x000fe40008011604 */
[----:B------:R-:W-:-:S02]  /*56f0*/  USHF.R.U32.HI UR5, URZ, 0x4, UR5 ;  /* 0x00000004ff057899 */ /* 0x000fc40008011605 */
[----:B------:R-:W-:Y:S01]  /*5700*/  USGXT.U32 UR6, UR4, 0xe ;  /* 0x0000000e0406789a */ /* 0x000fe20008000000 */
[----:B------:R-:W-:Y:S01]  /*5710*/  IADD3.X R42, PT, PT, R132, UR31, R43, P2, P3 ;  /* 0x0000001f842a7c10 */ /* 0x000fe200097e642b */
[----:B------:R-:W-:Y:S01]  /*5720*/  USGXT.U32 UR8, UR5, 0xe ;  /* 0x0000000e0508789a */ /* 0x000fe20008000000 */
[----:B------:R-:W-:Y:S01]  /*5730*/  IMAD.MOV.U32 R43, RZ, RZ, RZ ;  /* 0x000000ffff2b7224 */ /* 0x000fe200078e00ff */
[----:B------:R-:W-:Y:S02]  /*5740*/  USHF.R.S32.HI UR32, URZ, 0x1f, UR28 ;  /* 0x0000001fff207899 */ /* 0x000fe4000801141c */
[----:B------:R-:W-:Y:S02]  /*5750*/  UIADD3.64 UR16, UPT, UPT, UR6, UR16, URZ ;  /* 0x0000001006107297 */ /* 0x000fe4000fffe0ff */
[----:B------:R-:W-:Y:S01]  /*5760*/  UIADD3.64 UR18, UPT, UPT, UR8, -UR18, URZ ;  /* 0x8000001208127297 */ /* 0x000fe2000fffe0ff */
[----:B------:R-:W-:Y:S01]  /*5770*/  UMOV UR29, 0x1 ;  /* 0x00000001001d7882 */ /* 0x000fe20000000000 */
[----:B-1----:R-:W-:-:S10]  /*5780*/  UMOV UR5, URZ ;  /* 0x000000ff00057c82 */ /* 0x002fd40008000000 */
.L_x_10:
[----:B------:R-:W-:Y:S01]  /*5790*/  IMAD.U32 R43, R43, -0x80000000, RZ ;  /* 0x800000002b2b7824 */ /* 0x000fe200078e00ff */
[----:B------:R-:W-:Y:S02]  /*57a0*/  ISETP.GT.AND P2, PT, R35, 0x1, PT ;  /* 0x000000012300780c */ /* 0x000fe40003f44270 */
[----:B------:R-:W-:Y:S01]  /*57b0*/  IADD3 R46, P5, PT, R41, UR33, RZ ;  /* 0x00000021292e7c10 */ /* 0x000fe2000ffbe0ff */
[----:B------:R-:W0:Y:S02]  /*57c0*/  SYNCS.PHASECHK.TRANS64.TRYWAIT P3, [UR10], R43 ;  /* 0x0000002bff0075a7 */ /* 0x000e24000806110a */
[----:B0-----:R-:W-:Y:S10]  /*57d0*/  @!P3 BRA `(.L_x_8) ;  /* 0x0000003c001cb947 */ /* 0x001ff40003800000 */
.L_x_16:
[----:B------:R-:W0:Y:S01]  /*57e0*/  LDC R44, c[0x0][0x3a8] ;  /* 0x0000ea00ff2c7b82 */ /* 0x000e220000000800 */
[----:B------:R-:W-:Y:S02]  /*57f0*/  PRMT R77, RZ, 0x7610, R77 ;  /* 0x00007610ff4d7816 */ /* 0x000fe4000000004d */
[----:B------:R-:W-:-:S05]  /*5800*/  ISETP.GT.AND P4, PT, R35, 0x2, PT ;  /* 0x000000022300780c */ /* 0x000fca0003f84270 */
[----:B------:R-:W1:Y:S01]  /*5810*/  LDC R45, c[0x0][0x3a8] ;  /* 0x0000ea00ff2d7b82 */ /* 0x000e620000000800 */
[----:B------:R-:W-:Y:S02]  /*5820*/  PRMT R72, RZ, 0x7610, R72 ;  /* 0x00007610ff487816 */ /* 0x000fe40000000048 */
[----:B------:R-:W-:Y:S02]  /*5830*/  PRMT R62, RZ, 0x7610, R62 ;  /* 0x00007610ff3e7816 */ /* 0x000fe4000000003e */
[----:B------:R-:W-:-:S03]  /*5840*/  ISETP.GT.AND P3, PT, R35, 0x3, PT ;  /* 0x000000032300780c */ /* 0x000fc60003f64270 */
[----:B------:R-:W2:Y:S01]  /*5850*/  LDC R53, c[0x0][0x3a8] ;  /* 0x0000ea00ff357b82 */ /* 0x000ea20000000800 */
[----:B0-----:R-:W-:-:S07]  /*5860*/  SHF.R.S32.HI R44, RZ, 0x1f, R44 ;  /* 0x0000001fff2c7819 */ /* 0x001fce000001142c */
[----:B------:R-:W0:Y:S01]  /*5870*/  LDC R84, c[0x0][0x3a8] ;  /* 0x0000ea00ff547b82 */ /* 0x000e220000000800 */
[----:B------:R-:W-:Y:S02]  /*5880*/  IMAD.X R47, R44, 0x1, R42, P5 ;  /* 0x000000012c2f7824 */ /* 0x000fe400028e062a */
[----:B-1----:R-:W-:-:S03]  /*5890*/  IMAD R48, R45, 0x3, RZ ;  /* 0x000000032d307824 */ /* 0x002fc600078e02ff */
[----:B------:R1:W3:Y:S01]  /*58a0*/  @P2 LDG.E.U8 R77, desc[UR26][R46.64] ;  /* 0x0000001a2e4d2981 */ /* 0x0002e2000c1e1100 */
[----:B------:R-:W-:Y:S01]  /*58b0*/  IMAD.SHL.U32 R44, R45, 0x2, RZ ;  /* 0x000000022d2c7824 */ /* 0x000fe200078e00ff */
[----:B------:R-:W-:-:S04]  /*58c0*/  SHF.R.S32.HI R49, RZ, 0x1f, R48 ;  /* 0x0000001fff317819 */ /* 0x000fc80000011430 */
[----:B------:R-:W-:Y:S02]  /*58d0*/  SHF.R.S32.HI R43, RZ, 0x1f, R44 ;  /* 0x0000001fff2b7819 */ /* 0x000fe4000001142c */
[-C--:B------:R-:W-:Y:S02]  /*58e0*/  IADD3 R44, P6, PT, R44, R41.reuse, RZ ;  /* 0x000000292c2c7210 */ /* 0x080fe40007fde0ff */
[----:B-1----:R-:W-:Y:S02]  /*58f0*/  IADD3 R46, P5, PT, R48, R41, RZ ;  /* 0x00000029302e7210 */ /* 0x002fe40007fbe0ff */
[----:B------:R-:W1:Y:S01]  /*5900*/  LDC R48, c[0x0][0x3a8] ;  /* 0x0000ea00ff307b82 */ /* 0x000e620000000800 */
[--C-:B------:R-:W-:Y:S02]  /*5910*/  IMAD.X R45, R43, 0x1, R42.reuse, P6 ;  /* 0x000000012b2d7824 */ /* 0x100fe400030e062a */
[----:B------:R-:W-:-:S03]  /*5920*/  IMAD.X R47, R49, 0x1, R42, P5 ;  /* 0x00000001312f7824 */ /* 0x000fc600028e062a */
[----:B------:R4:W5:Y:S01]  /*5930*/  @P4 LDG.E.U8 R72, desc[UR26][R44.64] ;  /* 0x0000001a2c484981 */ /* 0x000962000c1e1100 */
[----:B-1----:R-:W-:-:S05]  /*5940*/  IMAD.SHL.U32 R48, R48, 0x4, RZ ;  /* 0x0000000430307824 */ /* 0x002fca00078e00ff */
[----:B------:R-:W-:Y:S02]  /*5950*/  SHF.R.S32.HI R43, RZ, 0x1f, R48 ;  /* 0x0000001fff2b7819 */ /* 0x000fe40000011430 */
[----:B----4-:R-:W-:Y:S02]  /*5960*/  IADD3 R44, P5, PT, R48, R41, RZ ;  /* 0x00000029302c7210 */ /* 0x010fe40007fbe0ff */
[----:B------:R-:W1:Y:S01]  /*5970*/  LDC R48, c[0x0][0x3a8] ;  /* 0x0000ea00ff307b82 */ /* 0x000e620000000800 */
[----:B------:R-:W-:Y:S02]  /*5980*/  ISETP.GT.AND P2, PT, R35, 0x4, PT ;  /* 0x000000042300780c */ /* 0x000fe40003f44270 */
[----:B------:R-:W-:-:S11]  /*5990*/  IMAD.X R45, R43, 0x1, R42, P5 ;  /* 0x000000012b2d7824 */ /* 0x000fd600028e062a */
[----:B------:R4:W3:Y:S01]  /*59a0*/  @P2 LDG.E.U8 R62, desc[UR26][R44.64] ;  /* 0x0000001a2c3e2981 */ /* 0x0008e2000c1e1100 */
[C---:B-1----:R-:W-:Y:S02]  /*59b0*/  IMAD R51, R48.reuse, 0x5, RZ ;  /* 0x0000000530337824 */ /* 0x042fe400078e02ff */
[----:B------:R-:W-:-:S05]  /*59c0*/  IMAD R48, R48, 0x6, RZ ;  /* 0x0000000630307824 */ /* 0x000fca00078e02ff */
[----:B------:R-:W-:Y:S02]  /*59d0*/  SHF.R.S32.HI R49, RZ, 0x1f, R48 ;  /* 0x0000001fff317819 */ /* 0x000fe40000011430 */
[----:B----4-:R-:W-:Y:S02]  /*59e0*/  IADD3 R44, P5, PT, R48, R41, RZ ;  /* 0x00000029302c7210 */ /* 0x010fe40007fbe0ff */
[----:B------:R-:W1:Y:S01]  /*59f0*/  LDC R48, c[0x0][0x3a8] ;  /* 0x0000ea00ff307b82 */ /* 0x000e620000000800 */
[----:B------:R-:W-:Y:S02]  /*5a00*/  PRMT R67, RZ, 0x7610, R67 ;  /* 0x00007610ff437816 */ /* 0x000fe40000000043 */
[C---:B------:R-:W-:Y:S02]  /*5a10*/  ISETP.GT.AND P4, PT, R35.reuse, 0x5, PT ;  /* 0x000000052300780c */ /* 0x040fe40003f84270 */
[----:B------:R-:W-:Y:S02]  /*5a20*/  SHF.R.S32.HI R43, RZ, 0x1f, R51 ;  /* 0x0000001fff2b7819 */ /* 0x000fe40000011433 */
[----:B------:R4:W3:Y:S01]  /*5a30*/  @P3 LDG.E.U8 R67, desc[UR26][R46.64] ;  /* 0x0000001a2e433981 */ /* 0x0008e2000c1e1100 */
[----:B------:R-:W-:-:S02]  /*5a40*/  ISETP.GT.AND P3, PT, R35, 0x6, PT ;  /* 0x000000062300780c */ /* 0x000fc40003f64270 */
[----:B------:R-:W-:Y:S02]  /*5a50*/  PRMT R57, RZ, 0x7610, R57 ;  /* 0x00007610ff397816 */ /* 0x000fe40000000039 */
[----:B------:R-:W-:Y:S02]  /*5a60*/  ISETP.GT.AND P2, PT, R35, 0x7, PT ;  /* 0x000000072300780c */ /* 0x000fe40003f44270 */
[----:B----4-:R-:W-:Y:S01]  /*5a70*/  IADD3 R46, P6, PT, R51, R41, RZ ;  /* 0x00000029332e7210 */ /* 0x010fe20007fde0ff */
[--C-:B------:R-:W-:Y:S02]  /*5a80*/  IMAD.X R45, R49, 0x1, R42.reuse, P5 ;  /* 0x00000001312d7824 */ /* 0x100fe400028e062a */
[----:B-1----:R-:W-:Y:S02]  /*5a90*/  IMAD R48, R48, 0x7, RZ ;  /* 0x0000000730307824 */ /* 0x002fe400078e02ff */
[----:B------:R-:W-:-:S03]  /*5aa0*/  IMAD.X R47, R43, 0x1, R42, P6 ;  /* 0x000000012b2f7824 */ /* 0x000fc600030e062a */
[----:B------:R-:W-:Y:S02]  /*5ab0*/  SHF.R.S32.HI R43, RZ, 0x1f, R48 ;  /* 0x0000001fff2b7819 */ /* 0x000fe40000011430 */
[----:B------:R-:W-:Y:S01]  /*5ac0*/  IADD3 R48, P5, PT, R48, R41, RZ ;  /* 0x0000002930307210 */ /* 0x000fe20007fbe0ff */
[----:B------:R1:W4:Y:S01]  /*5ad0*/  @P4 LDG.E.U8 R57, desc[UR26][R46.64] ;  /* 0x0000001a2e394981 */ /* 0x000322000c1e1100 */
[----:B------:R-:W-:Y:S01]  /*5ae0*/  PRMT R52, RZ, 0x7610, R52 ;  /* 0x00007610ff347816 */ /* 0x000fe20000000034 */
[----:B--2---:R-:W-:Y:S02]  /*5af0*/  IMAD.SHL.U32 R51, R53, 0x8, RZ ;  /* 0x0000000835337824 */ /* 0x004fe400078e00ff */
[----:B------:R-:W-:Y:S02]  /*5b00*/  IMAD.X R49, R43, 0x1, R42, P5 ;  /* 0x000000012b317824 */ /* 0x000fe400028e062a */
[----:B------:R-:W-:Y:S01]  /*5b10*/  IMAD R53, R53, 0x9, RZ ;  /* 0x0000000935357824 */ /* 0x000fe200078e02ff */
[----:B------:R2:W3:Y:S01]  /*5b20*/  @P3 LDG.E.U8 R52, desc[UR26][R44.64] ;  /* 0x0000001a2c343981 */ /* 0x0004e2000c1e1100 */
[----:B-1----:R-:W-:-:S02]  /*5b30*/  PRMT R47, RZ, 0x7610, R47 ;  /* 0x00007610ff2f7816 */ /* 0x002fc4000000002f */
[----:B------:R-:W-:-:S04]  /*5b40*/  SHF.R.S32.HI R43, RZ, 0x1f, R51 ;  /* 0x0000001fff2b7819 */ /* 0x000fc80000011433 */
[----:B------:R1:W3:Y:S01]  /*5b50*/  @P2 LDG.E.U8 R47, desc[UR26][R48.64] ;  /* 0x0000001a302f2981 */ /* 0x0002e2000c1e1100 */
[-C--:B--2---:R-:W-:Y:S02]  /*5b60*/  IADD3 R44, P6, PT, R51, R41.reuse, RZ ;  /* 0x00000029332c7210 */ /* 0x084fe40007fde0ff */
[----:B------:R-:W-:Y:S02]  /*5b70*/  SHF.R.S32.HI R51, RZ, 0x1f, R53 ;  /* 0x0000001fff337819 */ /* 0x000fe40000011435 */
[----:B-1----:R-:W-:Y:S02]  /*5b80*/  IADD3 R48, P5, PT, R53, R41, RZ ;  /* 0x0000002935307210 */ /* 0x002fe40007fbe0ff */
[----:B------:R-:W1:Y:S01]  /*5b90*/  LDC R53, c[0x0][0x3a8] ;  /* 0x0000ea00ff357b82 */ /* 0x000e620000000800 */
[----:B------:R-:W-:Y:S01]  /*5ba0*/  ISETP.GT.AND P4, PT, R35, 0x8, PT ;  /* 0x000000082300780c */ /* 0x000fe20003f84270 */
[--C-:B------:R-:W-:Y:S01]  /*5bb0*/  IMAD.X R45, R43, 0x1, R42.reuse, P6 ;  /* 0x000000012b2d7824 */ /* 0x100fe200030e062a */
[----:B------:R-:W-:Y:S01]  /*5bc0*/  PRMT R87, RZ, 0x7610, R87 ;  /* 0x00007610ff577816 */ /* 0x000fe20000000057 */
[----:B------:R-:W-:-:S10]  /*5bd0*/  IMAD.X R49, R51, 0x1, R42, P5 ;  /* 0x0000000133317824 */ /* 0x000fd400028e062a */
[----:B------:R2:W3:Y:S01]  /*5be0*/  @P4 LDG.E.U8 R87, desc[UR26][R44.64] ;  /* 0x0000001a2c574981 */ /* 0x0004e2000c1e1100 */
[----:B-1----:R-:W-:-:S05]  /*5bf0*/  IMAD R53, R53, 0xa, RZ ;  /* 0x0000000a35357824 */ /* 0x002fca00078e02ff */
[----:B------:R-:W-:Y:S02]  /*5c00*/  SHF.R.S32.HI R43, RZ, 0x1f, R53 ;  /* 0x0000001fff2b7819 */ /* 0x000fe40000011435 */
[----:B--2---:R-:W-:Y:S02]  /*5c10*/  IADD3 R44, P5, PT, R53, R41, RZ ;  /* 0x00000029352c7210 */ /* 0x004fe40007fbe0ff */
[----:B------:R-:W1:Y:S01]  /*5c20*/  LDC R53, c[0x0][0x3a8] ;  /* 0x0000ea00ff357b82 */ /* 0x000e620000000800 */
[----:B------:R-:W-:Y:S02]  /*5c30*/  ISETP.GT.AND P2, PT, R35, 0xa, PT ;  /* 0x0000000a2300780c */ /* 0x000fe40003f44270 */
[----:B------:R-:W-:Y:S01]  /*5c40*/  PRMT R71, RZ, 0x7610, R71 ;  /* 0x00007610ff477816 */ /* 0x000fe20000000047 */
[----:B------:R-:W-:Y:S01]  /*5c50*/  IMAD.X R45, R43, 0x1, R42, P5 ;  /* 0x000000012b2d7824 */ /* 0x000fe200028e062a */
[----:B------:R-:W-:Y:S02]  /*5c60*/  ISETP.GT.AND P3, PT, R35, 0x9, PT ;  /* 0x000000092300780c */ /* 0x000fe40003f64270 */
[----:B------:R-:W-:-:S07]  /*5c70*/  PRMT R76, RZ, 0x7610, R76 ;  /* 0x00007610ff4c7816 */ /* 0x000fce000000004c */
[----:B------:R2:W3:Y:S04]  /*5c80*/  @P2 LDG.E.U8 R71, desc[UR26][R44.64] ;  /* 0x0000001a2c472981 */ /* 0x0004e8000c1e1100 */
[----:B------:R0:W3:Y:S01]  /*5c90*/  @P3 LDG.E.U8 R76, desc[UR26][R48.64] ;  /* 0x0000001a304c3981 */ /* 0x0000e2000c1e1100 */
[C---:B-1----:R-:W-:Y:S02]  /*5ca0*/  IMAD R58, R53.reuse, 0xb, RZ ;  /* 0x0000000b353a7824 */ /* 0x042fe400078e02ff */
[----:B------:R-:W-:-:S05]  /*5cb0*/  IMAD R53, R53, 0xc, RZ ;  /* 0x0000000c35357824 */ /* 0x000fca00078e02ff */
[----:B------:R-:W-:Y:S02]  /*5cc0*/  SHF.R.S32.HI R51, RZ, 0x1f, R53 ;  /* 0x0000001fff337819 */ /* 0x000fe40000011435 */
[-C--:B--2---:R-:W-:Y:S02]  /*5cd0*/  IADD3 R44, P5, PT, R53, R41.reuse, RZ ;  /* 0x00000029352c7210 */ /* 0x084fe40007fbe0ff */
[----:B------:R-:W1:Y:S01]  /*5ce0*/  LDC R53, c[0x0][0x3a8] ;  /* 0x0000ea00ff357b82 */ /* 0x000e620000000800 */
[----:B------:R-:W-:Y:S02]  /*5cf0*/  SHF.R.S32.HI R43, RZ, 0x1f, R58 ;  /* 0x0000001fff2b7819 */ /* 0x000fe4000001143a */
[----:B0-----:R-:W-:-:S05]  /*5d00*/  IADD3 R48, P6, PT, R58, R41, RZ ;  /* 0x000000293a307210 */ /* 0x001fca0007fde0ff */
[----:B------:R-:W0:Y:S01]  /*5d10*/  LDC R58, c[0x0][0x3a8] ;  /* 0x0000ea00ff3a7b82 */ /* 0x000e220000000800 */
[----:B------:R-:W-:Y:S01]  /*5d20*/  ISETP.GT.AND P4, PT, R35, 0xb, PT ;  /* 0x0000000b2300780c */ /* 0x000fe20003f84270 */
[----:B------:R-:W-:Y:S01]  /*5d30*/  IMAD.X R49, R43, 0x1, R42, P6 ;  /* 0x000000012b317824 */ /* 0x000fe200030e062a */
[----:B------:R-:W-:Y:S02]  /*5d40*/  PRMT R66, RZ, 0x7610, R66 ;  /* 0x00007610ff427816 */ /* 0x000fe40000000042 */
[C---:B------:R-:W-:Y:S02]  /*5d50*/  ISETP.GT.AND P3, PT, R35.reuse, 0xc, PT ;  /* 0x0000000c2300780c */ /* 0x040fe40003f64270 */
[----:B------:R-:W-:Y:S01]  /*5d60*/  ISETP.GT.AND P2, PT, R35, 0xd, PT ;  /* 0x0000000d2300780c */ /* 0x000fe20003f44270 */
[----:B------:R-:W-:Y:S01]  /*5d70*/  IMAD.X R45, R51, 0x1, R42, P5 ;  /* 0x00000001332d7824 */ /* 0x000fe200028e062a */
[----:B------:R-:W-:-:S05]  /*5d80*/  PRMT R61, RZ, 0x7610, R61 ;  /* 0x00007610ff3d7816 */ /* 0x000fca000000003d */
[----:B------:R2:W3:Y:S01]  /*5d90*/  @P4 LDG.E.U8 R66, desc[UR26][R48.64] ;  /* 0x0000001a30424981 */ /* 0x0004e2000c1e1100 */
[----:B-1----:R-:W-:Y:S01]  /*5da0*/  IMAD R53, R53, 0xd, RZ ;  /* 0x0000000d35357824 */ /* 0x002fe200078e02ff */
[----:B------:R-:W-:Y:S02]  /*5db0*/  PRMT R56, RZ, 0x7610, R56 ;  /* 0x00007610ff387816 */ /* 0x000fe40000000038 */
[----:B------:R1:W3:Y:S02]  /*5dc0*/  @P3 LDG.E.U8 R61, desc[UR26][R44.64] ;  /* 0x0000001a2c3d3981 */ /* 0x0002e4000c1e1100 */
[----:B------:R-:W-:Y:S02]  /*5dd0*/  SHF.R.S32.HI R43, RZ, 0x1f, R53 ;  /* 0x0000001fff2b7819 */ /* 0x000fe40000011435 */
[----:B--2---:R-:W-:Y:S01]  /*5de0*/  IADD3 R48, P5, PT, R53, R41, RZ ;  /* 0x0000002935307210 */ /* 0x004fe20007fbe0ff */
[C---:B0-----:R-:W-:Y:S02]  /*5df0*/  IMAD R53, R58.reuse, 0xe, RZ ;  /* 0x0000000e3a357824 */ /* 0x041fe400078e02ff */
[----:B------:R-:W-:-:S02]  /*5e00*/  IMAD R58, R58, 0xf, RZ ;  /* 0x0000000f3a3a7824 */ /* 0x000fc400078e02ff */
[----:B------:R-:W-:Y:S01]  /*5e10*/  IMAD.X R49, R43, 0x1, R42, P5 ;  /* 0x000000012b317824 */ /* 0x000fe200028e062a */
[----:B------:R-:W-:Y:S02]  /*5e20*/  SHF.R.S32.HI R43, RZ, 0x1f, R53 ;  /* 0x0000001fff2b7819 */ /* 0x000fe40000011435 */
[-C--:B-1----:R-:W-:Y:S02]  /*5e30*/  IADD3 R44, P6, PT, R53, R41.reuse, RZ ;  /* 0x00000029352c7210 */ /* 0x082fe40007fde0ff */
[----:B------:R0:W2:Y:S01]  /*5e40*/  @P2 LDG.E.U8 R56, desc[UR26][R48.64] ;  /* 0x0000001a30382981 */ /* 0x0000a2000c1e1100 */
[----:B------:R-:W-:Y:S02]  /*5e50*/  SHF.R.S32.HI R53, RZ, 0x1f, R58 ;  /* 0x0000001fff357819 */ /* 0x000fe4000001143a */
[----:B0-----:R-:W-:Y:S02]  /*5e60*/  IADD3 R48, P5, PT, R58, R41, RZ ;  /* 0x000000293a307210 */ /* 0x001fe40007fbe0ff */
[----:B------:R-:W0:Y:S01]  /*5e70*/  LDC R58, c[0x0][0x3a8] ;  /* 0x0000ea00ff3a7b82 */ /* 0x000e220000000800 */
[----:B------:R-:W-:Y:S01]  /*5e80*/  ISETP.GT.AND P4, PT, R35, 0xe, PT ;  /* 0x0000000e2300780c */ /* 0x000fe20003f84270 */
[--C-:B------:R-:W-:Y:S01]  /*5e90*/  IMAD.X R45, R43, 0x1, R42.reuse, P6 ;  /* 0x000000012b2d7824 */ /* 0x100fe200030e062a */
[----:B------:R-:W-:Y:S01]  /*5ea0*/  PRMT R51, RZ, 0x7610, R51 ;  /* 0x00007610ff337816 */ /* 0x000fe20000000033 */
[----:B------:R-:W-:-:S10]  /*5eb0*/  IMAD.X R49, R53, 0x1, R42, P5 ;  /* 0x0000000135317824 */ /* 0x000fd400028e062a */
[----:B------:R1:W2:Y:S01]  /*5ec0*/  @P4 LDG.E.U8 R51, desc[UR26][R44.64] ;  /* 0x0000001a2c334981 */ /* 0x0002a2000c1e1100 */
[----:B0-----:R-:W-:-:S05]  /*5ed0*/  IMAD.SHL.U32 R58, R58, 0x10, RZ ;  /* 0x000000103a3a7824 */ /* 0x001fca00078e00ff */
[----:B------:R-:W-:Y:S02]  /*5ee0*/  SHF.R.S32.HI R43, RZ, 0x1f, R58 ;  /* 0x0000001fff2b7819 */ /* 0x000fe4000001143a */
[----:B-1----:R-:W-:Y:S02]  /*5ef0*/  IADD3 R44, P5, PT, R58, R41, RZ ;  /* 0x000000293a2c7210 */ /* 0x002fe40007fbe0ff */
[----:B------:R-:W0:Y:S01]  /*5f00*/  LDC R58, c[0x0][0x3a8] ;  /* 0x0000ea00ff3a7b82 */ /* 0x000e220000000800 */
[----:B------:R-:W-:Y:S02]  /*5f10*/  ISETP.GT.AND P2, PT, R35, 0x10, PT ;  /* 0x000000102300780c */ /* 0x000fe40003f44270 */
[----:B------:R-:W-:Y:S01]  /*5f20*/  PRMT R86, RZ, 0x7610, R86 ;  /* 0x00007610ff567816 */ /* 0x000fe20000000056 */
[----:B------:R-:W-:Y:S01]  /*5f30*/  IMAD.X R45, R43, 0x1, R42, P5 ;  /* 0x000000012b2d7824 */ /* 0x000fe200028e062a */
[----:B------:R-:W-:-:S09]  /*5f40*/  ISETP.GT.AND P3, PT, R35, 0xf, PT ;  /* 0x0000000f2300780c */ /* 0x000fd20003f64270 */
[----:B------:R1:W2:Y:S01]  /*5f50*/  @P2 LDG.E.U8 R86, desc[UR26][R44.64] ;  /* 0x0000001a2c562981 */ /* 0x0002a2000c1e1100 */
[C---:B0-----:R-:W-:Y:S02]  /*5f60*/  IMAD R59, R58.reuse, 0x11, RZ ;  /* 0x000000113a3b7824 */ /* 0x041fe400078e02ff */
[----:B------:R-:W-:-:S05]  /*5f70*/  IMAD R58, R58, 0x12, RZ ;  /* 0x000000123a3a7824 */ /* 0x000fca00078e02ff */
[----:B------:R-:W-:Y:S02]  /*5f80*/  SHF.R.S32.HI R53, RZ, 0x1f, R58 ;  /* 0x0000001fff357819 */ /* 0x000fe4000001143a */
[----:B-1----:R-:W-:Y:S02]  /*5f90*/  IADD3 R44, P5, PT, R58, R41, RZ ;  /* 0x000000293a2c7210 */ /* 0x002fe40007fbe0ff */
[----:B------:R-:W0:Y:S01]  /*5fa0*/  LDC R58, c[0x0][0x3a8] ;  /* 0x0000ea00ff3a7b82 */ /* 0x000e220000000800 */
[----:B------:R-:W-:Y:S02]  /*5fb0*/  PRMT R46, RZ, 0x7610, R46 ;  /* 0x00007610ff2e7816 */ /* 0x000fe4000000002e */
[----:B------:R-:W-:Y:S02]  /*5fc0*/  ISETP.GT.AND P4, PT, R35, 0x11, PT ;  /* 0x000000112300780c */ /* 0x000fe40003f84270 */
[----:B------:R-:W-:Y:S02]  /*5fd0*/  SHF.R.S32.HI R43, RZ, 0x1f, R59 ;  /* 0x0000001fff2b7819 */ /* 0x000fe4000001143b */
[----:B------:R1:W2:Y:S01]  /*5fe0*/  @P3 LDG.E.U8 R46, desc[UR26][R48.64] ;  /* 0x0000001a302e3981 */ /* 0x0002a2000c1e1100 */
[----:B------:R-:W-:-:S02]  /*5ff0*/  PRMT R75, RZ, 0x7610, R75 ;  /* 0x00007610ff4b7816 */ /* 0x000fc4000000004b */
[----:B-1----:R-:W-:-:S05]  /*6000*/  IADD3 R48, P6, PT, R59, R41, RZ ;  /* 0x000000293b307210 */ /* 0x002fca0007fde0ff */
[--C-:B------:R-:W-:Y:S02]  /*6010*/  IMAD.X R49, R43, 0x1, R42.reuse, P6 ;  /* 0x000000012b317824 */ /* 0x100fe400030e062a */
[----:B0-----:R-:W-:Y:S02]  /*6020*/  IMAD R58, R58, 0x13, RZ ;  /* 0x000000133a3a7824 */ /* 0x001fe400078e02ff */
[----:B------:R-:W-:Y:S01]  /*6030*/  IMAD.X R45, R53, 0x1, R42, P5 ;  /* 0x00000001352d7824 */ /* 0x000fe200028e062a */
[----:B------:R0:W2:Y:S02]  /*6040*/  @P4 LDG.E.U8 R75, desc[UR26][R48.64] ;  /* 0x0000001a304b4981 */ /* 0x0000a4000c1e1100 */
[----:B------:R-:W-:Y:S02]  /*6050*/  SHF.R.S32.HI R43, RZ, 0x1f, R58 ;  /* 0x0000001fff2b7819 */ /* 0x000fe4000001143a */
[----:B0-----:R-:W-:Y:S02]  /*6060*/  IADD3 R48, P5, PT, R58, R41, RZ ;  /* 0x000000293a307210 */ /* 0x001fe40007fbe0ff */
[----:B------:R-:W0:Y:S01]  /*6070*/  LDC R58, c[0x0][0x3a8] ;  /* 0x0000ea00ff3a7b82 */ /* 0x000e220000000800 */
[----:B------:R-:W-:-:S02]  /*6080*/  ISETP.GT.AND P2, PT, R35, 0x13, PT ;  /* 0x000000132300780c */ /* 0x000fc40003f44270 */
[----:B------:R-:W-:Y:S01]  /*6090*/  ISETP.GT.AND P3, PT, R35, 0x12, PT ;  /* 0x000000122300780c */ /* 0x000fe20003f64270 */
[----:B------:R-:W-:Y:S01]  /*60a0*/  IMAD.X R49, R43, 0x1, R42, P5 ;  /* 0x000000012b317824 */ /* 0x000fe200028e062a */
[----:B------:R-:W-:Y:S02]  /*60b0*/  PRMT R65, RZ, 0x7610, R65 ;  /* 0x00007610ff417816 */ /* 0x000fe40000000041 */
[----:B------:R-:W-:-:S07]  /*60c0*/  PRMT R70, RZ, 0x7610, R70 ;  /* 0x00007610ff467816 */ /* 0x000fce0000000046 */
[----:B------:R1:W2:Y:S04]  /*60d0*/  @P2 LDG.E.U8 R65, desc[UR26][R48.64] ;  /* 0x0000001a30412981 */ /* 0x0002a8000c1e1100 */
[----:B------:R0:W2:Y:S02]  /*60e0*/  @P3 LDG.E.U8 R70, desc[UR26][R44.64] ;  /* 0x0000001a2c463981 */ /* 0x0000a4000c1e1100 */
[C---:B0-----:R-:W-:Y:S02]  /*60f0*/  IMAD R59, R58.reuse, 0x14, RZ ;  /* 0x000000143a3b7824 */ /* 0x041fe400078e02ff */
[----:B------:R-:W-:-:S05]  /*6100*/  IMAD R58, R58, 0x15, RZ ;  /* 0x000000153a3a7824 */ /* 0x000fca00078e02ff */
[----:B------:R-:W-:Y:S02]  /*6110*/  SHF.R.S32.HI R53, RZ, 0x1f, R58 ;  /* 0x0000001fff357819 */ /* 0x000fe4000001143a */
[-C--:B-1----:R-:W-:Y:S02]  /*6120*/  IADD3 R48, P5, PT, R58, R41.reuse, RZ ;  /* 0x000000293a307210 */ /* 0x082fe40007fbe0ff */
[----:B------:R-:W0:Y:S01]  /*6130*/  LDC R58, c[0x0][0x3a8] ;  /* 0x0000ea00ff3a7b82 */ /* 0x000e220000000800 */
[----:B------:R-:W-:Y:S02]  /*6140*/  SHF.R.S32.HI R43, RZ, 0x1f, R59 ;  /* 0x0000001fff2b7819 */ /* 0x000fe4000001143b */
[----:B------:R-:W-:-:S05]  /*6150*/  IADD3 R44, P6, PT, R59, R41, RZ ;  /* 0x000000293b2c7210 */ /* 0x000fca0007fde0ff */
[----:B------:R-:W1:Y:S01]  /*6160*/  LDC R59, c[0x0][0x3a8] ;  /* 0x0000ea00ff3b7b82 */ /* 0x000e620000000800 */
[C---:B------:R-:W-:Y:S02]  /*6170*/  ISETP.GT.AND P4, PT, R35.reuse, 0x14, PT ;  /* 0x000000142300780c */ /* 0x040fe40003f84270 */
[----:B------:R-:W-:Y:S01]  /*6180*/  ISETP.GT.AND P3, PT, R35, 0x15, PT ;  /* 0x000000152300780c */ /* 0x000fe20003f64270 */
[----:B------:R-:W-:Y:S01]  /*6190*/  IMAD.X R45, R43, 0x1, R42, P6 ;  /* 0x000000012b2d7824 */ /* 0x000fe200030e062a */
[----:B------:R-:W-:Y:S01]  /*61a0*/  PRMT R60, RZ, 0x7610, R60 ;  /* 0x00007610ff3c7816 */ /* 0x000fe2000000003c */
[----:B------:R-:W-:Y:S01]  /*61b0*/  IMAD.X R49, R53, 0x1, R42, P5 ;  /* 0x0000000135317824 */ /* 0x000fe200028e062a */
[----:B------:R-:W-:-:S07]  /*61c0*/  PRMT R55, RZ, 0x7610, R55 ;  /* 0x00007610ff377816 */ /* 0x000fce0000000037 */
[----:B------:R0:W2:Y:S02]  /*61d0*/  @P4 LDG.E.U8 R60, desc[UR26][R44.64] ;  /* 0x0000001a2c3c4981 */ /* 0x0000a4000c1e1100 */
[----:B0-----:R-:W-:Y:S02]  /*61e0*/  IMAD R58, R58, 0x16, RZ ;  /* 0x000000163a3a7824 */ /* 0x001fe400078e02ff */
[----:B------:R0:W2:Y:S03]  /*61f0*/  @P3 LDG.E.U8 R55, desc[UR26][R48.64] ;  /* 0x0000001a30373981 */ /* 0x0000a6000c1e1100 */
[----:B------:R-:W-:Y:S02]  /*6200*/  SHF.R.S32.HI R43, RZ, 0x1f, R58 ;  /* 0x0000001fff2b7819 */ /* 0x000fe4000001143a */
[----:B------:R-:W-:Y:S01]  /*6210*/  IADD3 R44, P5, PT, R58, R41, RZ ;  /* 0x000000293a2c7210 */ /* 0x000fe20007fbe0ff */
[----:B-1----:R-:W-:-:S04]  /*6220*/  IMAD R80, R59, 0x18, RZ ;  /* 0x000000183b507824 */ /* 0x002fc800078e02ff */
[----:B------:R-:W-:Y:S01]  /*6230*/  IMAD.X R45, R43, 0x1, R42, P5 ;  /* 0x000000012b2d7824 */ /* 0x000fe200028e062a */
[----:B------:R-:W-:Y:S02]  /*6240*/  SHF.R.S32.HI R53, RZ, 0x1f, R80 ;  /* 0x0000001fff357819 */ /* 0x000fe40000011450 */
[----:B0-----:R-:W-:Y:S02]  /*6250*/  IADD3 R48, P5, PT, R80, R41, RZ ;  /* 0x0000002950307210 */ /* 0x001fe40007fbe0ff */
[----:B------:R-:W0:Y:S01]  /*6260*/  LDC R80, c[0x0][0x3a8] ;  /* 0x0000ea00ff507b82 */ /* 0x000e220000000800 */
[----:B------:R-:W-:Y:S01]  /*6270*/  ISETP.GT.AND P2, PT, R35, 0x16, PT ;  /* 0x000000162300780c */ /* 0x000fe20003f44270 */
[----:B------:R-:W-:Y:S01]  /*6280*/  IMAD R58, R59, 0x17, RZ ;  /* 0x000000173b3a7824 */ /* 0x000fe200078e02ff */
[----:B------:R-:W-:Y:S02]  /*6290*/  ISETP.GT.AND P4, PT, R35, 0x17, PT ;  /* 0x000000172300780c */ /* 0x000fe40003f84270 */
[----:B------:R-:W-:-:S02]  /*62a0*/  PRMT R50, RZ, 0x7610, R50 ;  /* 0x00007610ff327816 */ /* 0x000fc40000000032 */
[----:B------:R-:W-:Y:S02]  /*62b0*/  SHF.R.S32.HI R43, RZ, 0x1f, R58 ;  /* 0x0000001fff2b7819 */ /* 0x000fe4000001143a */
[----:B------:R-:W-:-:S05]  /*62c0*/  IADD3 R58, P6, PT, R58, R41, RZ ;  /* 0x000000293a3a7210 */ /* 0x000fca0007fde0ff */
[----:B------:R1:W2:Y:S01]  /*62d0*/  @P2 LDG.E.U8 R50, desc[UR26][R44.64] ;  /* 0x0000001a2c322981 */ /* 0x0002a2000c1e1100 */
[--C-:B------:R-:W-:Y:S02]  /*62e0*/  IMAD.X R59, R43, 0x1, R42.reuse, P6 ;  /* 0x000000012b3b7824 */ /* 0x100fe400030e062a */
[----:B------:R-:W-:Y:S01]  /*62f0*/  IMAD.X R49, R53, 0x1, R42, P5 ;  /* 0x0000000135317824 */ /* 0x000fe200028e062a */
[----:B-1----:R-:W-:Y:S01]  /*6300*/  PRMT R45, RZ, 0x7610, R45 ;  /* 0x00007610ff2d7816 */ /* 0x002fe2000000002d */
[----:B0-----:R-:W-:-:S05]  /*6310*/  IMAD R80, R80, 0x19, RZ ;  /* 0x0000001950507824 */ /* 0x001fca00078e02ff */
[----:B------:R0:W2:Y:S01]  /*6320*/  @P4 LDG.E.U8 R45, desc[UR26][R58.64] ;  /* 0x0000001a3a2d4981 */ /* 0x0000a2000c1e1100 */
[----:B------:R-:W-:Y:S02]  /*6330*/  SHF.R.S32.HI R43, RZ, 0x1f, R80 ;  /* 0x0000001fff2b7819 */ /* 0x000fe40000011450 */
[----:B0-----:R-:W-:Y:S02]  /*6340*/  IADD3 R58, P5, PT, R80, R41, RZ ;  /* 0x00000029503a7210 */ /* 0x001fe40007fbe0ff */
[----:B------:R-:W0:Y:S01]  /*6350*/  LDC R80, c[0x0][0x3a8] ;  /* 0x0000ea00ff507b82 */ /* 0x000e220000000800 */
[C---:B------:R-:W-:Y:S02]  /*6360*/  ISETP.GT.AND P2, PT, R35.reuse, 0x19, PT ;  /* 0x000000192300780c */ /* 0x040fe40003f44270 */
[----:B------:R-:W-:Y:S01]  /*6370*/  ISETP.GT.AND P3, PT, R35, 0x18, PT ;  /* 0x000000182300780c */ /* 0x000fe20003f64270 */
[----:B------:R-:W-:Y:S01]  /*6380*/  IMAD.X R59, R43, 0x1, R42, P5 ;  /* 0x000000012b3b7824 */ /* 0x000fe200028e062a */
[----:B------:R-:W-:-:S02]  /*6390*/  PRMT R74, RZ, 0x7610, R74 ;  /* 0x00007610ff4a7816 */ /* 0x000fc4000000004a */
        /* <DEDUP_REMOVED lines=11> */
[----:B------:R-:W-:Y:S01]  /*6450*/  ISETP.GT.AND P4, PT, R35, 0x1a, PT ;  /* 0x0000001a2300780c */ /* 0x000fe20003f84270 */
[--C-:B------:R-:W-:Y:S01]  /*6460*/  IMAD.X R49, R43, 0x1, R42.reuse, P6 ;  /* 0x000000012b317824 */ /* 0x100fe200030e062a */
[----:B------:R-:W-:Y:S01]  /*6470*/  PRMT R69, RZ, 0x7610, R69 ;  /* 0x00007610ff457816 */ /* 0x000fe20000000045 */
[----:B------:R-:W-:-:S10]  /*6480*/  IMAD.X R59, R53, 0x1, R42, P5 ;  /* 0x00000001353b7824 */ /* 0x000fd400028e062a */
[----:B------:R0:W2:Y:S02]  /*6490*/  @P4 LDG.E.U8 R69, desc[UR26][R48.64] ;  /* 0x0000001a30454981 */ /* 0x0000a4000c1e1100 */
[----:B0-----:R-:W-:Y:S01]  /*64a0*/  IMAD R80, R80, 0x1c, RZ ;  /* 0x0000001c50507824 */ /* 0x001fe200078e02ff */
[----:B------:R-:W-:-:S04]  /*64b0*/  ISETP.GT.AND P4, PT, R35, 0x1d, PT ;  /* 0x0000001d2300780c */ /* 0x000fc80003f84270 */
[----:B------:R-:W-:Y:S02]  /*64c0*/  SHF.R.S32.HI R43, RZ, 0x1f, R80 ;  /* 0x0000001fff2b7819 */ /* 0x000fe40000011450 */
[-C--:B------:R-:W-:Y:S01]  /*64d0*/  IADD3 R48, P5, PT, R80, R41.reuse, RZ ;  /* 0x0000002950307210 */ /* 0x080fe20007fbe0ff */
[C---:B-1----:R-:W-:Y:S02]  /*64e0*/  IMAD R80, R81.reuse, 0x1d, RZ ;  /* 0x0000001d51507824 */ /* 0x042fe400078e02ff */
[----:B------:R-:W-:Y:S02]  /*64f0*/  IMAD R82, R81, 0x1e, RZ ;  /* 0x0000001e51527824 */ /* 0x000fe400078e02ff */
[----:B------:R-:W-:Y:S01]  /*6500*/  IMAD.X R49, R43, 0x1, R42, P5 ;  /* 0x000000012b317824 */ /* 0x000fe200028e062a */
[----:B------:R-:W-:Y:S02]  /*6510*/  SHF.R.S32.HI R43, RZ, 0x1f, R80 ;  /* 0x0000001fff2b7819 */ /* 0x000fe40000011450 */
[----:B------:R-:W-:-:S02]  /*6520*/  IADD3 R80, P6, PT, R80, R41, RZ ;  /* 0x0000002950507210 */ /* 0x000fc40007fde0ff */
[----:B------:R-:W-:Y:S02]  /*6530*/  SHF.R.S32.HI R53, RZ, 0x1f, R82 ;  /* 0x0000001fff357819 */ /* 0x000fe40000011452 */
[----:B------:R-:W-:Y:S01]  /*6540*/  PRMT R54, RZ, 0x7610, R54 ;  /* 0x00007610ff367816 */ /* 0x000fe20000000036 */
[--C-:B------:R-:W-:Y:S01]  /*6550*/  IMAD.X R81, R43, 0x1, R42.reuse, P6 ;  /* 0x000000012b517824 */ /* 0x100fe200030e062a */
[----:B------:R-:W-:Y:S01]  /*6560*/  IADD3 R82, P5, PT, R82, R41, RZ ;  /* 0x0000002952527210 */ /* 0x000fe20007fbe0ff */
[----:B------:R-:W-:Y:S01]  /*6570*/  IMAD R84, R84, 0x1f, RZ ;  /* 0x0000001f54547824 */ /* 0x000fe200078e02ff */
[----:B------:R-:W-:Y:S02]  /*6580*/  ISETP.GT.AND P3, PT, R35, 0x1b, PT ;  /* 0x0000001b2300780c */ /* 0x000fe40003f64270 */
[----:B------:R0:W2:Y:S01]  /*6590*/  @P4 LDG.E.U8 R54, desc[UR26][R80.64] ;  /* 0x0000001a50364981 */ /* 0x0000a2000c1e1100 */
[----:B------:R-:W-:Y:S01]  /*65a0*/  IMAD.X R83, R53, 0x1, R42, P5 ;  /* 0x0000000135537824 */ /* 0x000fe200028e062a */
[----:B------:R-:W-:-:S02]  /*65b0*/  SHF.R.S32.HI R43, RZ, 0x1f, R84 ;  /* 0x0000001fff2b7819 */ /* 0x000fc40000011454 */
[----:B------:R-:W-:Y:S02]  /*65c0*/  ISETP.GT.AND P2, PT, R35, 0x1c, PT ;  /* 0x0000001c2300780c */ /* 0x000fe40003f44270 */
[----:B------:R-:W-:Y:S02]  /*65d0*/  PRMT R64, RZ, 0x7610, R64 ;  /* 0x00007610ff407816 */ /* 0x000fe40000000040 */
[----:B0-----:R-:W-:Y:S02]  /*65e0*/  IADD3 R80, P5, PT, R84, R41, RZ ;  /* 0x0000002954507210 */ /* 0x001fe40007fbe0ff */
[----:B------:R-:W0:Y:S02]  /*65f0*/  LDC R84, c[0x0][0x3a8] ;  /* 0x0000ea00ff547b82 */ /* 0x000e240000000800 */
[----:B------:R1:W2:Y:S02]  /*6600*/  @P3 LDG.E.U8 R64, desc[UR26][R58.64] ;  /* 0x0000001a3a403981 */ /* 0x0002a4000c1e1100 */
[----:B-1----:R-:W-:-:S06]  /*6610*/  PRMT R59, RZ, 0x7610, R59 ;  /* 0x00007610ff3b7816 */ /* 0x002fcc000000003b */
[----:B------:R-:W2:Y:S01]  /*6620*/  @P2 LDG.E.U8 R59, desc[UR26][R48.64] ;  /* 0x0000001a303b2981 */ /* 0x000ea2000c1e1100 */
[----:B------:R-:W-:Y:S01]  /*6630*/  ISETP.GT.AND P2, PT, R35, 0x1f, PT ;  /* 0x0000001f2300780c */ /* 0x000fe20003f44270 */
[----:B------:R-:W-:Y:S01]  /*6640*/  IMAD.X R81, R43, 0x1, R42, P5 ;  /* 0x000000012b517824 */ /* 0x000fe200028e062a */
[----:B------:R-:W-:Y:S01]  /*6650*/  PRMT R44, RZ, 0x7610, R44 ;  /* 0x00007610ff2c7816 */ /* 0x000fe2000000002c */
[C---:B0-----:R-:W-:Y:S02]  /*6660*/  IMAD.SHL.U32 R85, R84.reuse, 0x20, RZ ;  /* 0x0000002054557824 */ /* 0x041fe400078e00ff */
[----:B------:R-:W-:-:S08]  /*6670*/  IMAD R84, R84, 0x21, RZ ;  /* 0x0000002154547824 */ /* 0x000fd000078e02ff */
[----:B------:R0:W2:Y:S01]  /*6680*/  @P2 LDG.E.U8 R44, desc[UR26][R80.64] ;  /* 0x0000001a502c2981 */ /* 0x0000a2000c1e1100 */
[----:B------:R-:W-:Y:S02]  /*6690*/  SHF.R.S32.HI R53, RZ, 0x1f, R84 ;  /* 0x0000001fff357819 */ /* 0x000fe40000011454 */
[C---:B------:R-:W-:Y:S02]  /*66a0*/  ISETP.GT.AND P3, PT, R35.reuse, 0x1e, PT ;  /* 0x0000001e2300780c */ /* 0x040fe40003f64270 */
[----:B0-----:R-:W-:Y:S02]  /*66b0*/  IADD3 R80, P5, PT, R84, R41, RZ ;  /* 0x0000002954507210 */ /* 0x001fe40007fbe0ff */
[----:B------:R-:W0:Y:S01]  /*66c0*/  LDC R84, c[0x0][0x3a8] ;  /* 0x0000ea00ff547b82 */ /* 0x000e220000000800 */
[----:B------:R-:W-:Y:S02]  /*66d0*/  PRMT R49, RZ, 0x7610, R49 ;  /* 0x00007610ff317816 */ /* 0x000fe40000000031 */
[----:B------:R-:W-:-:S02]  /*66e0*/  ISETP.GT.AND P4, PT, R35, 0x20, PT ;  /* 0x000000202300780c */ /* 0x000fc40003f84270 */
[----:B------:R-:W-:-:S04]  /*66f0*/  SHF.R.S32.HI R43, RZ, 0x1f, R85 ;  /* 0x0000001fff2b7819 */ /* 0x000fc80000011455 */
[----:B------:R1:W2:Y:S01]  /*6700*/  @P3 LDG.E.U8 R49, desc[UR26][R82.64] ;  /* 0x0000001a52313981 */ /* 0x0002a2000c1e1100 */
[----:B------:R-:W-:Y:S02]  /*6710*/  PRMT R78, RZ, 0x7610, R78 ;  /* 0x00007610ff4e7816 */ /* 0x000fe4000000004e */
        /* <DEDUP_REMOVED lines=9> */
[----:B------:R-:W-:Y:S02]  /*67b0*/  ISETP.GT.AND P2, PT, R35, 0x22, PT ;  /* 0x000000222300780c */ /* 0x000fe40003f44270 */
[----:B------:R-:W-:Y:S01]  /*67c0*/  PRMT R73, RZ, 0x7610, R73 ;  /* 0x00007610ff497816 */ /* 0x000fe20000000049 */
[----:B------:R-:W-:Y:S01]  /*67d0*/  IMAD.X R83, R43, 0x1, R42, P5 ;  /* 0x000000012b537824 */ /* 0x000fe200028e062a */
[----:B------:R-:W-:-:S07]  /*67e0*/  PRMT R68, RZ, 0x7610, R68 ;  /* 0x00007610ff447816 */ /* 0x000fce0000000044 */
[----:B------:R1:W2:Y:S04]  /*67f0*/  @P3 LDG.E.U8 R73, desc[UR26][R80.64] ;  /* 0x0000001a50493981 */ /* 0x0002a8000c1e1100 */
[----:B------:R0:W2:Y:S02]  /*6800*/  @P2 LDG.E.U8 R68, desc[UR26][R82.64] ;  /* 0x0000001a52442981 */ /* 0x0000a4000c1e1100 */
[C---:B0-----:R-:W-:Y:S02]  /*6810*/  IMAD R48, R84.reuse, 0x23, RZ ;  /* 0x0000002354307824 */ /* 0x041fe400078e02ff */
[----:B------:R-:W-:-:S03]  /*6820*/  IMAD R84, R84, 0x24, RZ ;  /* 0x0000002454547824 */ /* 0x000fc600078e02ff */
[----:B------:R-:W-:Y:S02]  /*6830*/  SHF.R.S32.HI R43, RZ, 0x1f, R48 ;  /* 0x0000001fff2b7819 */ /* 0x000fe40000011430 */
[-C--:B-1----:R-:W-:Y:S02]  /*6840*/  IADD3 R80, P6, PT, R48, R41.reuse, RZ ;  /* 0x0000002930507210 */ /* 0x082fe40007fde0ff */
[----:B------:R-:W-:Y:S02]  /*6850*/  SHF.R.S32.HI R48, RZ, 0x1f, R84 ;  /* 0x0000001fff307819 */ /* 0x000fe40000011454 */
[----:B------:R-:W-:Y:S02]  /*6860*/  IADD3 R82, P5, PT, R84, R41, RZ ;  /* 0x0000002954527210 */ /* 0x000fe40007fbe0ff */
[----:B------:R-:W0:Y:S01]  /*6870*/  LDC R84, c[0x0][0x3a8] ;  /* 0x0000ea00ff547b82 */ /* 0x000e220000000800 */
[----:B------:R-:W-:Y:S01]  /*6880*/  ISETP.GT.AND P4, PT, R35, 0x23, PT ;  /* 0x000000232300780c */ /* 0x000fe20003f84270 */
[--C-:B------:R-:W-:Y:S01]  /*6890*/  IMAD.X R81, R43, 0x1, R42.reuse, P6 ;  /* 0x000000012b517824 */ /* 0x100fe200030e062a */
[----:B------:R-:W-:Y:S01]  /*68a0*/  PRMT R63, RZ, 0x7610, R63 ;  /* 0x00007610ff3f7816 */ /* 0x000fe2000000003f */
[----:B------:R-:W-:-:S10]  /*68b0*/  IMAD.X R83, R48, 0x1, R42, P5 ;  /* 0x0000000130537824 */ /* 0x000fd400028e062a */
[----:B------:R1:W2:Y:S01]  /*68c0*/  @P4 LDG.E.U8 R63, desc[UR26][R80.64] ;  /* 0x0000001a503f4981 */ /* 0x0002a2000c1e1100 */
[----:B0-----:R-:W-:-:S05]  /*68d0*/  IMAD R84, R84, 0x25, RZ ;  /* 0x0000002554547824 */ /* 0x001fca00078e02ff */
        /* <DEDUP_REMOVED lines=10> */
[----:B-1----:R-:W-:Y:S02]  /*6980*/  SHF.R.S32.HI R81, RZ, 0x1f, R84 ;  /* 0x0000001fff517819 */ /* 0x002fe40000011454 */
[----:B------:R-:W-:Y:S02]  /*6990*/  IADD3 R80, P5, PT, R84, R41, RZ ;  /* 0x0000002954507210 */ /* 0x000fe40007fbe0ff */
        /* <DEDUP_REMOVED lines=11> */
[----:B0-----:R-:W-:Y:S02]  /*6a50*/  SHF.R.S32.HI R83, RZ, 0x1f, R84 ;  /* 0x0000001fff537819 */ /* 0x001fe40000011454 */
[----:B------:R-:W-:Y:S02]  /*6a60*/  IADD3 R82, P5, PT, R84, R41, RZ ;  /* 0x0000002954527210 */ /* 0x000fe40007fbe0ff */
[----:B------:R-:W0:Y:S01]  /*6a70*/  LDC R84, c[0x0][0x3a8] ;  /* 0x0000ea00ff547b82 */ /* 0x000e220000000800 */
[----:B------:R-:W-:-:S02]  /*6a80*/  ISETP.GT.AND P2, PT, R35, 0x28, PT ;  /* 0x000000282300780c */ /* 0x000fc40003f44270 */
        /* <DEDUP_REMOVED lines=10> */
[----:B------:R-:W-:-:S04]  /*6b30*/  ISETP.GT.AND P4, PT, R35, 0x29, PT ;  /* 0x000000292300780c */ /* 0x000fc80003f84270 */
[----:B------:R1:W2:Y:S01]  /*6b40*/  @P3 LDG.E.U8 R43, desc[UR26][R80.64] ;  /* 0x0000001a502b3981 */ /* 0x0002a2000c1e1100 */
[----:B------:R-:W-:Y:S02]  /*6b50*/  PRMT R90, RZ, 0x7610, R90 ;  /* 0x00007610ff5a7816 */ /* 0x000fe4000000005a */
[----:B-1----:R-:W-:Y:S02]  /*6b60*/  SHF.R.S32.HI R81, RZ, 0x1f, R85 ;  /* 0x0000001fff517819 */ /* 0x002fe40000011455 */
[----:B------:R-:W-:-:S05]  /*6b70*/  IADD3 R80, P6, PT, R85, R41, RZ ;  /* 0x0000002955507210 */ /* 0x000fca0007fde0ff */
        /* <DEDUP_REMOVED lines=9> */
[----:B------:R-:W-:-:S10]  /*6c10*/  IMAD.X R81, R81, 0x1, R42, P5 ;  /* 0x0000000151517824 */ /* 0x000fd400028e062a */
[----:B------:R1:W2:Y:S01]  /*6c20*/  @P2 LDG.E.U8 R95, desc[UR26][R80.64] ;  /* 0x0000001a505f2981 */ /* 0x0002a2000c1e1100 */
[C---:B0-----:R-:W-:Y:S02]  /*6c30*/  IMAD R85, R84.reuse, 0x2c, RZ ;  /* 0x0000002c54557824 */ /* 0x041fe400078e02ff */
[----:B------:R-:W-:-:S05]  /*6c40*/  IMAD R84, R84, 0x2d, RZ ;  /* 0x0000002d54547824 */ /* 0x000fca00078e02ff */
[----:B-1----:R-:W-:Y:S02]  /*6c50*/  SHF.R.S32.HI R81, RZ, 0x1f, R84 ;  /* 0x0000001fff517819 */ /* 0x002fe40000011454 */
[----:B------:R-:W-:Y:S02]  /*6c60*/  IADD3 R80, P5, PT, R84, R41, RZ ;  /* 0x0000002954507210 */ /* 0x000fe40007fbe0ff */
[----:B------:R-:W0:Y:S01]  /*6c70*/  LDC R84, c[0x0][0x3a8] ;  /* 0x0000ea00ff547b82 */ /* 0x000e220000000800 */
[----:B------:R-:W-:Y:S02]  /*6c80*/  ISETP.GT.AND P3, PT, R35, 0x2a, PT ;  /* 0x0000002a2300780c */ /* 0x000fe40003f64270 */
[----:B------:R-:W-:-:S11]  /*6c90*/  PRMT R91, RZ, 0x7610, R91 ;  /* 0x00007610ff5b7816 */ /* 0x000fd6000000005b */
[----:B------:R1:W2:Y:S01]  /*6ca0*/  @P3 LDG.E.U8 R91, desc[UR26][R82.64] ;  /* 0x0000001a525b3981 */ /* 0x0002a2000c1e1100 */
[----:B------:R-:W-:Y:S02]  /*6cb0*/  ISETP.GT.AND P4, PT, R35, 0x2c, PT ;  /* 0x0000002c2300780c */ /* 0x000fe40003f84270 */
[----:B-1----:R-:W-:Y:S02]  /*6cc0*/  SHF.R.S32.HI R83, RZ, 0x1f, R85 ;  /* 0x0000001fff537819 */ /* 0x002fe40000011455 */
[----:B------:R-:W-:Y:S01]  /*6cd0*/  IADD3 R82, P6, PT, R85, R41, RZ ;  /* 0x0000002955527210 */ /* 0x000fe20007fde0ff */
[----:B0-----:R-:W-:Y:S02]  /*6ce0*/  IMAD R85, R84, 0x2e, RZ ;  /* 0x0000002e54557824 */ /* 0x001fe400078e02ff */
[----:B------:R-:W0:Y:S01]  /*6cf0*/  LDC R84, c[0x0][0x3a8] ;  /* 0x0000ea00ff547b82 */ /* 0x000e220000000800 */
[----:B------:R-:W-:Y:S01]  /*6d00*/  PRMT R96, RZ, 0x7610, R96 ;  /* 0x00007610ff607816 */ /* 0x000fe20000000060 */
[----:B------:R-:W-:Y:S01]  /*6d10*/  IMAD.X R83, R83, 0x1, R42, P6 ;  /* 0x0000000153537824 */ /* 0x000fe200030e062a */
[----:B------:R-:W-:-:S02]  /*6d20*/  ISETP.GT.AND P3, PT, R35, 0x2d, PT ;  /* 0x0000002d2300780c */ /* 0x000fc40003f64270 */
[----:B------:R-:W-:Y:S01]  /*6d30*/  ISETP.GT.AND P2, PT, R35, 0x2e, PT ;  /* 0x0000002e2300780c */ /* 0x000fe20003f44270 */
[----:B------:R-:W-:Y:S01]  /*6d40*/  IMAD.X R81, R81, 0x1, R42, P5 ;  /* 0x0000000151517824 */ /* 0x000fe200028e062a */
[----:B------:R1:W2:Y:S01]  /*6d50*/  @P4 LDG.E.U8 R96, desc[UR26][R82.64] ;  /* 0x0000001a52604981 */ /* 0x0002a2000c1e1100 */
[----:B------:R-:W-:Y:S02]  /*6d60*/  PRMT R97, RZ, 0x7610, R97 ;  /* 0x00007610ff617816 */ /* 0x000fe40000000061 */
[----:B------:R-:W-:Y:S02]  /*6d70*/  PRMT R101, RZ, 0x7610, R101 ;  /* 0x00007610ff657816 */ /* 0x000fe40000000065 */
[----:B------:R-:W-:-:S04]  /*6d80*/  ISETP.GT.AND P4, PT, R35, 0x2f, PT ;  /* 0x0000002f2300780c */ /* 0x000fc80003f84270 */
[----:B------:R0:W2:Y:S01]  /*6d90*/  @P3 LDG.E.U8 R97, desc[UR26][R80.64] ;  /* 0x0000001a50613981 */ /* 0x0000a2000c1e1100 */
[----:B-1----:R-:W-:Y:S02]  /*6da0*/  SHF.R.S32.HI R83, RZ, 0x1f, R85 ;  /* 0x0000001fff537819 */ /* 0x002fe40000011455 */
[----:B------:R-:W-:Y:S01]  /*6db0*/  IADD3 R82, P5, PT, R85, R41, RZ ;  /* 0x0000002955527210 */ /* 0x000fe20007fbe0ff */
[----:B0-----:R-:W-:-:S04]  /*6dc0*/  IMAD R84, R84, 0x2f, RZ ;  /* 0x0000002f54547824 */ /* 0x001fc800078e02ff */
[----:B------:R-:W-:Y:S01]  /*6dd0*/  IMAD.X R83, R83, 0x1, R42, P5 ;  /* 0x0000000153537824 */ /* 0x000fe200028e062a */
[----:B------:R-:W-:Y:S02]  /*6de0*/  ISETP.GT.AND P3, PT, R35, 0x30, PT ;  /* 0x000000302300780c */ /* 0x000fe40003f64270 */
[----:B------:R-:W-:Y:S02]  /*6df0*/  SHF.R.S32.HI R81, RZ, 0x1f, R84 ;  /* 0x0000001fff517819 */ /* 0x000fe40000011454 */
[----:B------:R-:W-:Y:S01]  /*6e00*/  IADD3 R80, P6, PT, R84, R41, RZ ;  /* 0x0000002954507210 */ /* 0x000fe20007fde0ff */
[----:B------:R0:W2:Y:S01]  /*6e10*/  @P2 LDG.E.U8 R101, desc[UR26][R82.64] ;  /* 0x0000001a52652981 */ /* 0x0000a2000c1e1100 */
[----:B------:R-:W-:-:S03]  /*6e20*/  PRMT R102, RZ, 0x7610, R102 ;  /* 0x00007610ff667816 */ /* 0x000fc60000000066 */
[--C-:B------:R-:W-:Y:S01]  /*6e30*/  IMAD.X R81, R81, 0x1, R42.reuse, P6 ;  /* 0x0000000151517824 */ /* 0x100fe200030e062a */
[----:B------:R-:W-:Y:S02]  /*6e40*/  PRMT R103, RZ, 0x7610, R103 ;  /* 0x00007610ff677816 */ /* 0x000fe40000000067 */
[----:B0-----:R-:W-:Y:S02]  /*6e50*/  IADD3 R82, P5, PT, R159, R41, RZ ;  /* 0x000000299f527210 */ /* 0x001fe40007fbe0ff */
[----:B------:R0:W2:Y:S01]  /*6e60*/  @P4 LDG.E.U8 R102, desc[UR26][R80.64] ;  /* 0x0000001a50664981 */ /* 0x0000a2000c1e1100 */
[----:B------:R-:W-:Y:S02]  /*6e70*/  ISETP.GT.AND P2, PT, R35, 0x31, PT ;  /* 0x000000312300780c */ /* 0x000fe40003f44270 */
[----:B------:R-:W-:Y:S01]  /*6e80*/  IMAD.X R83, R129, 0x1, R42, P5 ;  /* 0x0000000181537824 */ /* 0x000fe200028e062a */
[----:B------:R-:W-:Y:S02]  /*6e90*/  ISETP.GT.AND P4, PT, R35, 0x32, PT ;  /* 0x000000322300780c */ /* 0x000fe40003f84270 */
[----:B------:R-:W-:-:S02]  /*6ea0*/  PRMT R106, RZ, 0x7610, R106 ;  /* 0x00007610ff6a7816 */ /* 0x000fc4000000006a */
[----:B------:R1:W2:Y:S01]  /*6eb0*/  @P3 LDG.E.U8 R103, desc[UR26][R82.64] ;  /* 0x0000001a52673981 */ /* 0x0002a2000c1e1100 */
[----:B0-----:R-:W-:Y:S02]  /*6ec0*/  IADD3 R80, P6, PT, R151, R41, RZ ;  /* 0x0000002997507210 */ /* 0x001fe40007fde0ff */
[----:B------:R-:W-:-:S03]  /*6ed0*/  PRMT R107, RZ, 0x7610, R107 ;  /* 0x00007610ff6b7816 */ /* 0x000fc6000000006b */
[----:B------:R-:W-:Y:S01]  /*6ee0*/  IMAD.X R81, R120, 0x1, R42, P6 ;  /* 0x0000000178517824 */ /* 0x000fe200030e062a */
[----:B-1----:R-:W-:-:S04]  /*6ef0*/  IADD3 R82, P5, PT, R149, R41, RZ ;  /* 0x0000002995527210 */ /* 0x002fc80007fbe0ff */
[----:B------:R0:W2:Y:S01]  /*6f00*/  @P2 LDG.E.U8 R106, desc[UR26][R80.64] ;  /* 0x0000001a506a2981 */ /* 0x0000a2000c1e1100 */
[----:B------:R-:W-:Y:S01]  /*6f10*/  ISETP.GT.AND P3, PT, R35, 0x33, PT ;  /* 0x000000332300780c */ /* 0x000fe20003f64270 */
[----:B------:R-:W-:Y:S01]  /*6f20*/  IMAD.X R83, R105, 0x1, R42, P5 ;  /* 0x0000000169537824 */ /* 0x000fe200028e062a */
[----:B------:R-:W-:Y:S02]  /*6f30*/  ISETP.GT.AND P2, PT, R35, 0x34, PT ;  /* 0x000000342300780c */ /* 0x000fe40003f44270 */
[----:B------:R-:W-:Y:S02]  /*6f40*/  PRMT R108, RZ, 0x7610, R108 ;  /* 0x00007610ff6c7816 */ /* 0x000fe4000000006c */
        /* <DEDUP_REMOVED lines=36> */
[C---:B------:R-:W-:Y:S01]  /*7190*/  ISETP.GT.AND P3, PT, R35.reuse, 0x3c, PT ;  /* 0x0000003c2300780c */ /* 0x040fe20003f64270 */
[----:B------:R-:W-:Y:S01]  /*71a0*/  IMAD.X R83, R122, 0x1, R42, P5 ;  /* 0x000000017a537824 */ /* 0x000fe200028e062a */
[----:B------:R-:W-:-:S04]  /*71b0*/  ISETP.GT.AND P4, PT, R35, 0x3b, PT ;  /* 0x0000003b2300780c */ /* 0x000fc80003f84270 */
[----:B------:R1:W2:Y:S01]  /*71c0*/  @P2 LDG.E.U8 R115, desc[UR26][R82.64] ;  /* 0x0000001a52732981 */ /* 0x0002a2000c1e1100 */
[----:B------:R-:W-:Y:S02]  /*71d0*/  PRMT R117, RZ, 0x7610, R117 ;  /* 0x00007610ff757816 */ /* 0x000fe40000000075 */
[-C--:B0-----:R-:W-:Y:S01]  /*71e0*/  IADD3 R80, P6, PT, R152, R41.reuse, RZ ;  /* 0x0000002998507210 */ /* 0x081fe20007fde0ff */
[----:B------:R-:W0:Y:S01]  /*71f0*/  S2R R161, SR_TID.X ;  /* 0x0000000000a17919 */ /* 0x000e220000002100 */
[----:B-1----:R-:W-:-:S05]  /*7200*/  IADD3 R82, P5, PT, R147, R41, RZ ;  /* 0x0000002993527210 */ /* 0x002fca0007fbe0ff */
[----:B------:R-:W-:Y:S01]  /*7210*/  IMAD.X R83, R100, 0x1, R42, P5 ;  /* 0x0000000164537824 */ /* 0x000fe200028e062a */
[----:B------:R-:W-:Y:S01]  /*7220*/  PRMT R116, RZ, 0x7610, R116 ;  /* 0x00007610ff747816 */ /* 0x000fe20000000074 */
[----:B------:R-:W-:-:S03]  /*7230*/  IMAD.X R81, R121, 0x1, R42, P6 ;  /* 0x0000000179517824 */ /* 0x000fc600030e062a */
[----:B------:R1:W2:Y:S01]  /*7240*/  @P3 LDG.E.U8 R117, desc[UR26][R82.64] ;  /* 0x0000001a52753981 */ /* 0x0002a2000c1e1100 */
[C---:B------:R-:W-:Y:S02]  /*7250*/  ISETP.GT.AND P5, PT, R35.reuse, 0x3e, PT ;  /* 0x0000003e2300780c */ /* 0x040fe40003fa4270 */
[----:B------:R-:W-:Y:S01]  /*7260*/  ISETP.GT.AND P2, PT, R35, 0x3d, PT ;  /* 0x0000003d2300780c */ /* 0x000fe20003f44270 */
[----:B------:R3:W2:Y:S01]  /*7270*/  @P4 LDG.E.U8 R116, desc[UR26][R80.64] ;  /* 0x0000001a50744981 */ /* 0x0006a2000c1e1100 */
[-C--:B-1----:R-:W-:Y:S02]  /*7280*/  IADD3 R82, P3, PT, R158, R41.reuse, RZ ;  /* 0x000000299e527210 */ /* 0x082fe40007f7e0ff */
[----:B---3--:R-:W-:-:S03]  /*7290*/  IADD3 R80, P4, PT, R146, R41, RZ ;  /* 0x0000002992507210 */ /* 0x008fc60007f9e0ff */
[----:B------:R-:W-:Y:S01]  /*72a0*/  IMAD.X R83, R130, 0x1, R42, P3 ;  /* 0x0000000182537824 */ /* 0x000fe200018e062a */
[----:B------:R-:W-:Y:S02]  /*72b0*/  ISETP.GT.AND P3, PT, R35, RZ, PT ;  /* 0x000000ff2300720c */ /* 0x000fe40003f64270 */
[----:B------:R-:W-:Y:S01]  /*72c0*/  PRMT R124, RZ, 0x7610, R124 ;  /* 0x00007610ff7c7816 */ /* 0x000fe2000000007c */
[----:B------:R-:W-:Y:S01]  /*72d0*/  IMAD.X R81, R99, 0x1, R42, P4 ;  /* 0x0000000163517824 */ /* 0x000fe200020e062a */
[----:B------:R-:W-:Y:S02]  /*72e0*/  ISETP.GT.AND P4, PT, R35, 0x3f, PT ;  /* 0x0000003f2300780c */ /* 0x000fe40003f84270 */
[----:B------:R-:W-:Y:S02]  /*72f0*/  PRMT R118, RZ, 0x7610, R118 ;  /* 0x00007610ff767816 */ /* 0x000fe40000000076 */
[----:B------:R-:W-:Y:S01]  /*7300*/  IADD3 R84, P6, PT, R144, R41, RZ ;  /* 0x0000002990547210 */ /* 0x000fe20007fde0ff */
[----:B------:R1:W3:Y:S01]  /*7310*/  @P5 LDG.E.U8 R124, desc[UR26][R82.64] ;  /* 0x0000001a527c5981 */ /* 0x0002e2000c1e1100 */
[----:B------:R-:W-:-:S03]  /*7320*/  PRMT R125, RZ, 0x7610, R125 ;  /* 0x00007610ff7d7816 */ /* 0x000fc6000000007d */
[----:B------:R0:W2:Y:S01]  /*7330*/  @P2 LDG.E.U8 R118, desc[UR26][R80.64] ;  /* 0x0000001a50762981 */ /* 0x0000a2000c1e1100 */
[----:B------:R-:W-:Y:S01]  /*7340*/  IMAD.X R85, R94, 0x1, R42, P6 ;  /* 0x000000015e557824 */ /* 0x000fe200030e062a */
[----:B-1----:R-:W-:-:S04]  /*7350*/  PRMT R82, RZ, 0x7610, R82 ;  /* 0x00007610ff527816 */ /* 0x002fc80000000052 */
[----:B------:R-:W3:Y:S01]  /*7360*/  @P4 LDG.E.U8 R125, desc[UR26][R84.64] ;  /* 0x0000001a547d4981 */ /* 0x000ee2000c1e1100 */
[----:B0-----:R-:W-:Y:S02]  /*7370*/  @P3 IMAD.MOV.U32 R80, RZ, RZ, R41 ;  /* 0x000000ffff503224 */ /* 0x001fe400078e0029 */
[----:B------:R-:W-:Y:S01]  /*7380*/  @P3 IMAD.MOV.U32 R81, RZ, RZ, R42 ;  /* 0x000000ffff513224 */ /* 0x000fe200078e002a */
[----:B------:R-:W-:-:S04]  /*7390*/  LOP3.LUT R161, R161, 0x3f, RZ, 0xc0, !PT ;  /* 0x0000003fa1a17812 */ /* 0x000fc800078ec0ff */
[----:B------:R0:W3:Y:S01]  /*73a0*/  @P3 LDG.E.U8 R82, desc[UR26][R80.64] ;  /* 0x0000001a50523981 */ /* 0x0000e2000c1e1100 */
[----:B------:R-:W-:Y:S01]  /*73b0*/  BAR.SYNC.DEFER_BLOCKING 0x0 ;  /* 0x0000000000007b1d */ /* 0x000fe20000010000 */
[----:B------:R-:W-:Y:S02]  /*73c0*/  ISETP.GE.AND P2, PT, R161, R35, PT ;  /* 0x00000023a100720c */ /* 0x000fe40003f46270 */
[----:B------:R-:W-:-:S04]  /*73d0*/  IADD3 R3, P5, PT, R3, UR28, RZ ;  /* 0x0000001c03037c10 */ /* 0x000fc8000ffbe0ff */
[----:B------:R-:W-:Y:S02]  /*73e0*/  IADD3.X R4, PT, PT, R4, UR32, RZ, P5, !PT ;  /* 0x0000002004047c10 */ /* 0x000fe4000affe4ff */
[----:B------:R-:W-:Y:S02]  /*73f0*/  IADD3 R8, P5, PT, R8, UR28, RZ ;  /* 0x0000001c08087c10 */ /* 0x000fe4000ffbe0ff */
[----:B------:R-:W-:Y:S02]  /*7400*/  PRMT R83, RZ, 0x7610, R83 ;  /* 0x00007610ff537816 */ /* 0x000fe40000000053 */
[----:B------:R-:W-:Y:S01]  /*7410*/  IADD3.X R17, PT, PT, R17, UR32, RZ, P5, !PT ;  /* 0x0000002011117c10 */ /* 0x000fe2000affe4ff */
[----:B0-----:R-:W-:Y:S02]  /*7420*/  @!P2 IMAD.MOV.U32 R80, RZ, RZ, R3 ;  /* 0x000000ffff50a224 */ /* 0x001fe400078e0003 */
[----:B------:R-:W-:Y:S01]  /*7430*/  @!P2 IMAD.MOV.U32 R81, RZ, RZ, R4 ;  /* 0x000000ffff51a224 */ /* 0x000fe200078e0004 */
[----:B------:R-:W-:-:S02]  /*7440*/  IADD3 R14, P4, PT, R14, UR28, RZ ;  /* 0x0000001c0e0e7c10 */ /* 0x000fc4000ff9e0ff */
[----:B------:R-:W-:Y:S02]  /*7450*/  PRMT R84, RZ, 0x7610, R84 ;  /* 0x00007610ff547816 */ /* 0x000fe40000000054 */
[----:B------:R-:W-:Y:S01]  /*7460*/  IADD3.X R25, PT, PT, R25, UR32, RZ, P4, !PT ;  /* 0x0000002019197c10 */ /* 0x000fe2000a7fe4ff */
[----:B------:R0:W4:Y:S01]  /*7470*/  @!P2 LDG.E.U8 R83, desc[UR26][R80.64] ;  /* 0x0000001a5053a981 */ /* 0x000122000c1e1100 */
[----:B------:R-:W-:Y:S02]  /*7480*/  IADD3 R22, P3, PT, R22, UR28, RZ ;  /* 0x0000001c16167c10 */ /* 0x000fe4000ff7e0ff */
[----:B------:R-:W-:Y:S01]  /*7490*/  PRMT R85, RZ, 0x7610, R85 ;  /* 0x00007610ff557816 */ /* 0x000fe20000000055 */
[----:B0-----:R-:W-:Y:S02]  /*74a0*/  @!P2 IMAD.MOV.U32 R80, RZ, RZ, R8 ;  /* 0x000000ffff50a224 */ /* 0x001fe400078e0008 */
[----:B------:R-:W-:Y:S01]  /*74b0*/  @!P2 IMAD.MOV.U32 R81, RZ, RZ, R17 ;  /* 0x000000ffff51a224 */ /* 0x000fe200078e0011 */
[----:B------:R-:W-:-:S04]  /*74c0*/  IADD3.X R31, PT, PT, R31, UR32, RZ, P3, !PT ;  /* 0x000000201f1f7c10 */ /* 0x000fc80009ffe4ff */
        /* <DEDUP_REMOVED lines=73> */
[----:B------:R-:W-:Y:S01]  /*7960*/  PRMT R143, RZ, 0x7610, R143 ;  /* 0x00007610ff8f7816 */ /* 0x000fe2000000008f */
[----:B0-----:R-:W-:Y:S02]  /*7970*/  @!P2 IMAD.MOV.U32 R80, RZ, RZ, R20 ;  /* 0x000000ffff50a224 */ /* 0x001fe400078e0014 */
[----:B------:R-:W-:-:S05]  /*7980*/  @!P2 IMAD.MOV.U32 R81, RZ, RZ, R30 ;  /* 0x000000ffff51a224 */ /* 0x000fca00078e001e */
[----:B------:R0:W4:Y:S02]  /*7990*/  @!P2 LDG.E.U8 R142, desc[UR26][R80.64] ;  /* 0x0000001a508ea981 */ /* 0x000124000c1e1100 */
[----:B0-----:R-:W-:Y:S02]  /*79a0*/  @!P2 IMAD.MOV.U32 R80, RZ, RZ, R28 ;  /* 0x000000ffff50a224 */ /* 0x001fe400078e001c */
[----:B------:R-:W-:-:S05]  /*79b0*/  @!P2 IMAD.MOV.U32 R81, RZ, RZ, R34 ;  /* 0x000000ffff51a224 */ /* 0x000fca00078e0022 */
[----:B------:R-:W4:Y:S04]  /*79c0*/  @!P2 LDG.E.U8 R143, desc[UR26][R80.64] ;  /* 0x0000001a508fa981 */ /* 0x000f28000c1e1100 */
[----:B------:R0:W-:Y:S04]  /*79d0*/  STS.U8 [R2+UR13+0x2400], R87 ;  /* 0x0024005702007988 */ /* 0x0001e8000800000d */
[----:B--2---:R0:W-:Y:S04]  /*79e0*/  STS.U8 [R2+UR13+0x2800], R86 ;  /* 0x0028005602007988 */ /* 0x0041e8000800000d */
[----:B------:R0:W-:Y:S04]  /*79f0*/  STS.U8 [R2+UR13+0x2c00], R79 ;  /* 0x002c004f02007988 */ /* 0x0001e8000800000d */
[----:B------:R0:W-:Y:S04]  /*7a00*/  STS.U8 [R2+UR13+0x3000], R78 ;  /* 0x0030004e02007988 */ /* 0x0001e8000800000d */
[----:B---3--:R0:W-:Y:S04]  /*7a10*/  STS.U8 [R2+UR13+0x2000], R82 ;  /* 0x0020005202007988 */ /* 0x0081e8000800000d */
        /* <DEDUP_REMOVED lines=11> */
[----:B-----5:R0:W-:Y:S04]  /*7ad0*/  STS.U8 [R37+UR13+0x2100], R72 ;  /* 0x0021004825007988 */ /* 0x0201e8000800000d */
        /* <DEDUP_REMOVED lines=23> */
[----:B----4-:R0:W-:Y:S04]  /*7c50*/  STS.U8 [R88+UR13+0x2280], R57 ;  /* 0x0022803958007988 */ /* 0x0101e8000800000d */
        /* <DEDUP_REMOVED lines=39> */
[----:B------:R1:W-:Y:S06]  /*7ed0*/  MEMBAR.ALL.CTA ;  /* 0x0000000000007992 */ /* 0x0003ec0000008000 */
[----:B-1----:R-:W1:Y:S01]  /*7ee0*/  FENCE.VIEW.ASYNC.S ;  /* 0x00000000000073c6 */ /* 0x002e620000000000 */
[----:B------:R-:W-:Y:S01]  /*7ef0*/  ULEA UR10, UR29, UR13, 0x3 ;  /* 0x0000000d1d0a7291 */ /* 0x000fe2000f8e18ff */
[----:B------:R-:W-:-:S03]  /*7f00*/  UMOV UR4, UR5 ;  /* 0x0000000500047c82 */ /* 0x000fc60008000000 */
[----:B------:R-:W-:Y:S01]  /*7f10*/  UIADD3 UR10, UPT, UPT, UR10, 0x5000, URZ ;  /* 0x000050000a0a7890 */ /* 0x000fe2000fffe0ff */
[----:B-1----:R-:W-:Y:S06]  /*7f20*/  BAR.SYNC.DEFER_BLOCKING 0x0 ;  /* 0x0000000000007b1d */ /* 0x002fec0000010000 */
[----:B0-----:R-:W-:Y:S05]  /*7f30*/  @P0 BRA `(.L_x_9) ;  /* 0x0000000000380947 */ /* 0x001fea0003800000 */
[----:B------:R-:W-:Y:S01]  /*7f40*/  UMOV UR20, UR6 ;  /* 0x0000000600147c82 */ /* 0x000fe20008000000 */
[----:B------:R-:W-:Y:S01]  /*7f50*/  UMOV UR21, 0x40004040 ;  /* 0x4000404000157882 */ /* 0x000fe20000000000 */
[----:B------:R-:W-:Y:S01]  /*7f60*/  UMOV UR22, UR8 ;  /* 0x0000000800167c82 */ /* 0x000fe20008000000 */
[----:B------:R-:W-:Y:S01]  /*7f70*/  UMOV UR23, 0x80004020 ;  /* 0x8000402000177882 */ /* 0x000fe20000000000 */
[----:B------:R-:W-:Y:S01]  /*7f80*/  UMOV UR24, 0x0 ;  /* 0x0000000000187882 */ /* 0x000fe20000000000 */
[----:B------:R-:W-:Y:S01]  /*7f90*/  UMOV UR25, 0x8088010 ;  /* 0x0808801000197882 */ /* 0x000fe20000000000 */
[----:B------:R-:W-:Y:S01]  /*7fa0*/  UMOV UR11, URZ ;  /* 0x000000ff000b7c82 */ /* 0x000fe20008000000 */
[----:B------:R-:W-:Y:S01]  /*7fb0*/  UMOV UR34, 0x0 ;  /* 0x0000000000227882 */ /* 0x000fe20000000000 */
[----:B------:R-:W-:Y:S01]  /*7fc0*/  UMOV UR35, 0x8088010 ;  /* 0x0808801000237882 */ /* 0x000fe20000000000 */
[----:B------:R0:W-:Y:S01]  /*7fd0*/  UTCQMMA gdesc[UR20], gdesc[UR22], tmem[UR12], tmem[UR24], idesc[UR25], UPT ;  /* 0x00ff1816140075ea */ /* 0x0001e2000b80030c */
[----:B------:R-:W-:Y:S01]  /*7fe0*/  UMOV UR5, UR10 ;  /* 0x0000000a00057c82 */ /* 0x000fe20008000000 */
[----:B------:R0:W-:Y:S01]  /*7ff0*/  UTCQMMA gdesc[UR16], gdesc[UR18], tmem[UR12], tmem[UR34], idesc[UR35], UPT ;  /* 0x00ff2212100075ea */ /* 0x0001e2000b80030c */
[----:B------:R0:W-:Y:S01]  /*8000*/  UTCBAR [UR5], URZ ;  /* 0x000000ff050073e9 */ /* 0x0001e200080000ff */
[----:B------:R-:W-:-:S02]  /*8010*/  NOP ;  /* 0x0000000000007918 */ /* 0x000fc40000000000 */
.L_x_9:
[----:B------:R-:W-:Y:S01]  /*8020*/  UIADD3 UR29, UPT, UPT, UR29, 0x1, URZ ;  /* 0x000000011d1d7890 */ /* 0x000fe2000fffe0ff */
[----:B------:R-:W-:Y:S01]  /*8030*/  IADD3 R41, P2, PT, R41, UR15, RZ ;  /* 0x0000000f29297c10 */ /* 0x000fe2000ff5e0ff */
[----:B------:R-:W-:Y:S01]  /*8040*/  UIADD3 UR30, UPT, UPT, UR30, -0x1, URZ ;  /* 0xffffffff1e1e7890 */ /* 0x000fe2000fffe0ff */
[----:B------:R-:W-:Y:S01]  /*8050*/  VIADD R35, R35, 0xffffffc0 ;  /* 0xffffffc023237836 */ /* 0x000fe20000000000 */
[----:B------:R-:W-:Y:S01]  /*8060*/  UISETP.GT.AND UP1, UPT, UR29, 0x1, UPT ;  /* 0x000000011d00788c */ /* 0x000fe2000bf24270 */
[----:B------:R-:W-:Y:S01]  /*8070*/  IMAD.U32 R43, RZ, RZ, UR4 ;  /* 0x00000004ff2b7e24 */ /* 0x000fe2000f8e00ff */
[----:B------:R-:W-:Y:S02]  /*8080*/  IADD3.X R42, PT, PT, R42, UR31, RZ, P2, !PT ;  /* 0x0000001f2a2a7c10 */ /* 0x000fe400097fe4ff */
[----:B0-----:R-:W-:Y:S02]  /*8090*/  USEL UR5, URZ, 0x1, !UP1 ;  /* 0x00000001ff057887 */ /* 0x001fe4000c800000 */
[----:B------:R-:W-:-:S02]  /*80a0*/  USEL UR29, UR29, URZ, !UP1 ;  /* 0x000000ff1d1d7287 */ /* 0x000fc4000c800000 */
[----:B------:R-:W-:Y:S02]  /*80b0*/  UISETP.NE.U32.AND UP1, UPT, UR30, URZ, UPT ;  /* 0x000000ff1e00728c */ /* 0x000fe4000bf25070 */
[----:B------:R-:W-:-:S07]  /*80c0*/  ULOP3.LUT UR5, UR4, UR5, URZ, 0x3c, !UPT ;  /* 0x0000000504057292 */ /* 0x000fce000f8e3cff */
[----:B------:R-:W-:Y:S05]  /*80d0*/  BRA.U UP1, `(.L_x_10) ;  /* 0xffffffd501ac7547 */ /* 0x000fea000b83ffff */
.L_x_7:
[----:B------:R-:W-:Y:S01]  /*80e0*/  ISETP.GE.AND P0, PT, R160, 0x40, PT ;  /* 0x00000040a000780c */ /* 0x000fe20003f06270 */
[----:B------:R-:W0:Y:S01]  /*80f0*/  LDCU UR5, c[0x0][0x3b4] ;  /* 0x00007680ff0577ac */ /* 0x000e220008000800 */
[----:B------:R-:W1:Y:S11]  /*8100*/  LDCU.128 UR16, c[0x0][0x390] ;  /* 0x00007200ff1077ac */ /* 0x000e760008000c00 */
[----:B------:R-:W-:Y:S05]  /*8110*/  @!P0 BRA `(.L_x_11) ;  /* 0x0000000000108947 */ /* 0x000fea0003800000 */
[----:B------:R-:W-:-:S06]  /*8120*/  USHF.L.U32 UR4, UR4, 0x1f, URZ ;  /* 0x0000001f04047899 */ /* 0x000fcc00080006ff */
[----:B------:R-:W-:-:S04]  /*8130*/  IMAD.U32 R2, RZ, RZ, UR4 ;  /* 0x00000004ff027e24 */ /* 0x000fc8000f8e00ff */
[----:B------:R-:W2:Y:S02]  /*8140*/  SYNCS.PHASECHK.TRANS64.TRYWAIT P0, [UR10], R2 ;  /* 0x00000002ff0075a7 */ /* 0x000ea4000800110a */
[----:B--2---:R-:W-:Y:S05]  /*8150*/  @!P0 BRA `(.L_x_12) ;  /* 0x0000001000c88947 */ /* 0x004fea0003800000 */
.L_x_11:
[----:B------:R-:W-:Y:S01]  /*8160*/  BAR.SYNC.DEFER_BLOCKING 0x0 ;  /* 0x0000000000007b1d */ /* 0x000fe20000010000 */
[C---:B------:R-:W-:Y:S01]  /*8170*/  VIADD R37, R0.reuse, 0x1 ;  /* 0x0000000100257836 */ /* 0x040fe20000000000 */
[C---:B-1----:R-:W-:Y:S01]  /*8180*/  ISETP.GE.AND P0, PT, R93.reuse, UR18, PT ;  /* 0x000000125d007c0c */ /* 0x042fe2000bf06270 */
[C---:B------:R-:W-:Y:S02]  /*8190*/  VIADD R3, R0.reuse, 0x3 ;  /* 0x0000000300037836 */ /* 0x040fe40000000000 */
[----:B0-----:R-:W-:Y:S01]  /*81a0*/  IMAD R2, R93, UR5, RZ ;  /* 0x000000055d027c24 */ /* 0x001fe2000f8e02ff */
[----:B------:R-:W0:Y:S01]  /*81b0*/  LDCU UR4, c[0x0][0x3b8] ;  /* 0x00007700ff0477ac */ /* 0x000e220008000800 */
[----:B------:R-:W-:Y:S01]  /*81c0*/  ISETP.LT.AND P4, PT, R37, UR19, !P0 ;  /* 0x0000001325007c0c */ /* 0x000fe2000c781270 */
[C---:B------:R-:W-:Y:S01]  /*81d0*/  VIADD R36, R0.reuse, 0x2 ;  /* 0x0000000200247836 */ /* 0x040fe20000000000 */
[----:B------:R-:W-:Y:S01]  /*81e0*/  ISETP.LT.AND P6, PT, R3, UR19, !P0 ;  /* 0x0000001303007c0c */ /* 0x000fe2000c7c1270 */
[----:B------:R-:W-:Y:S01]  /*81f0*/  VIADD R45, R0, 0x4 ;  /* 0x00000004002d7836 */ /* 0x000fe20000000000 */
[----:B------:R-:W-:Y:S01]  /*8200*/  IADD3 R3, P2, PT, R2, UR16, RZ ;  /* 0x0000001002037c10 */ /* 0x000fe2000ff5e0ff */
[----:B------:R-:W-:Y:S01]  /*8210*/  VIADD R44, R0, 0x5 ;  /* 0x00000005002c7836 */ /* 0x000fe20000000000 */
[----:B------:R-:W-:-:S02]  /*8220*/  ISETP.LT.AND P3, PT, R36, UR19, !P0 ;  /* 0x0000001324007c0c */ /* 0x000fc4000c761270 */
[----:B------:R-:W-:Y:S02]  /*8230*/  LEA.HI.X.SX32 R2, R2, UR17, 0x1, P2 ;  /* 0x0000001102027c11 */ /* 0x000fe400090f0eff */
[C---:B------:R-:W-:Y:S01]  /*8240*/  ISETP.LT.AND P5, PT, R0.reuse, UR19, !P0 ;  /* 0x0000001300007c0c */ /* 0x040fe2000c7a1270 */
[----:B------:R-:W1:Y:S02]  /*8250*/  @!P1 SYNCS.CCTL.IV [UR13+0x5000] ;  /* 0x00500000ff0099b1 */ /* 0x000e64000800000d */
[----:B-1----:R-:W-:Y:S01]  /*8260*/  BAR.SYNC.DEFER_BLOCKING 0x0 ;  /* 0x0000000000007b1d */ /* 0x002fe20000010000 */
[----:B0-----:R-:W-:-:S04]  /*8270*/  IMAD R37, R0, UR4, RZ ;  /* 0x0000000400257c24 */ /* 0x001fc8000f8e02ff */
[----:B------:R-:W-:Y:S01]  /*8280*/  VIADD R39, R37, UR4 ;  /* 0x0000000425277c36 */ /* 0x000fe20008000000 */
[----:B------:R-:W0:Y:S03]  /*8290*/  LDTM.x32 R4, tmem[UR14] ;  /* 0x0000000e000479ee */ /* 0x000e2600082c0000 */
[----:B------:R-:W-:-:S04]  /*82a0*/  VIADD R41, R39, UR4 ;  /* 0x0000000427297c36 */ /* 0x000fc80008000000 */
[----:B------:R-:W-:Y:S01]  /*82b0*/  VIADD R42, R41, UR4 ;  /* 0x00000004292a7c36 */ /* 0x000fe20008000000 */
[----:B------:R-:W1:Y:S01]  /*82c0*/  @!P1 SYNCS.CCTL.IV [UR13+0x5008] ;  /* 0x00500800ff0099b1 */ /* 0x000e62000800000d */
[-C--:B------:R-:W-:Y:S01]  /*82d0*/  IADD3 R36, P1, PT, R39, R3.reuse, RZ ;  /* 0x0000000327247210 */ /* 0x080fe20007f3e0ff */
[----:B------:R-:W-:Y:S01]  /*82e0*/  NOP ;  /* 0x0000000000007918 */ /* 0x000fe20000000000 */
[----:B0-----:R-:W-:Y:S02]  /*82f0*/  F2FP.SATFINITE.E4M3.F32.PACK_AB_MERGE_C R43, R5, R4, RZ ;  /* 0x00000004052b723e */ /* 0x001fe400048070ff */
[----:B------:R-:W-:Y:S02]  /*8300*/  IADD3 R4, P2, PT, R37, R3, RZ ;  /* 0x0000000325047210 */ /* 0x000fe40007f5e0ff */
[----:B------:R-:W-:Y:S02]  /*8310*/  PRMT R47, R43, 0x9910, RZ ;  /* 0x000099102b2f7816 */ /* 0x000fe400000000ff */
[----:B------:R-:W-:-:S02]  /*8320*/  LEA.HI.X.SX32 R5, R37, R2, 0x1, P2 ;  /* 0x0000000225057211 */ /* 0x000fc400010f0eff */
[-C--:B------:R-:W-:Y:S02]  /*8330*/  IADD3 R38, P2, PT, R41, R3.reuse, RZ ;  /* 0x0000000329267210 */ /* 0x080fe40007f5e0ff */
[-C--:B------:R-:W-:Y:S01]  /*8340*/  LEA.HI.X.SX32 R37, R39, R2.reuse, 0x1, P1 ;  /* 0x0000000227257211 */ /* 0x080fe200008f0eff */
[----:B------:R0:W-:Y:S01]  /*8350*/  @P5 STG.E.U8 desc[UR26][R4.64], R43 ;  /* 0x0000002b04005986 */ /* 0x0001e2000c10111a */
[----:B------:R-:W-:Y:S02]  /*8360*/  LEA.HI.X.SX32 R39, R41, R2, 0x1, P2 ;  /* 0x0000000229277211 */ /* 0x000fe400010f0eff */
[----:B------:R-:W-:Y:S02]  /*8370*/  ISETP.LT.AND P2, PT, R45, UR19, !P0 ;  /* 0x000000132d007c0c */ /* 0x000fe4000c741270 */
[----:B------:R-:W-:Y:S01]  /*8380*/  F2FP.SATFINITE.E4M3.F32.PACK_AB_MERGE_C R45, R7, R6, RZ ;  /* 0x00000006072d723e */ /* 0x000fe200048070ff */
[----:B------:R-:W-:Y:S01]  /*8390*/  VIADD R6, R0, 0x6 ;  /* 0x0000000600067836 */ /* 0x000fe20000000000 */
[----:B------:R-:W-:-:S02]  /*83a0*/  IADD3 R40, P1, PT, R42, R3, RZ ;  /* 0x000000032a287210 */ /* 0x000fc40007f3e0ff */
[----:B------:R-:W-:Y:S02]  /*83b0*/  SHF.R.S32.HI R47, RZ, 0x8, R47 ;  /* 0x00000008ff2f7819 */ /* 0x000fe4000001142f */
[----:B------:R-:W-:Y:S01]  /*83c0*/  ISETP.LT.AND P5, PT, R6, UR19, !P0 ;  /* 0x0000001306007c0c */ /* 0x000fe2000c7a1270 */
[----:B------:R-:W-:Y:S01]  /*83d0*/  VIADD R6, R0, 0x7 ;  /* 0x0000000700067836 */ /* 0x000fe20000000000 */
[C---:B------:R-:W-:Y:S01]  /*83e0*/  LEA.HI.X.SX32 R41, R42.reuse, R2, 0x1, P1 ;  /* 0x000000022a297211 */ /* 0x040fe200008f0eff */
[----:B------:R-:W-:Y:S01]  /*83f0*/  VIADD R42, R42, UR4 ;  /* 0x000000042a2a7c36 */ /* 0x000fe20008000000 */
[----:B------:R-:W-:Y:S01]  /*8400*/  @P4 STG.E.U8 desc[UR26][R36.64], R47 ;  /* 0x0000002f24004986 */ /* 0x000fe2000c10111a */
[----:B------:R-:W-:Y:S01]  /*8410*/  PRMT R49, R45, 0x9910, RZ ;  /* 0x000099102d317816 */ /* 0x000fe200000000ff */
[----:B0-----:R-:W-:Y:S01]  /*8420*/  VIADD R4, R0, 0x8 ;  /* 0x0000000800047836 */ /* 0x001fe20000000000 */
[----:B------:R-:W-:Y:S01]  /*8430*/  ISETP.LT.AND P4, PT, R6, UR19, !P0 ;  /* 0x0000001306007c0c */ /* 0x000fe2000c781270 */
[----:B------:R0:W-:Y:S01]  /*8440*/  @P3 STG.E.U8 desc[UR26][R38.64], R45 ;  /* 0x0000002d26003986 */ /* 0x0001e2000c10111a */
[----:B------:R-:W-:-:S02]  /*8450*/  IADD3 R6, P3, PT, R42, R3, RZ ;  /* 0x000000032a067210 */ /* 0x000fc40007f7e0ff */
[----:B------:R-:W-:Y:S01]  /*8460*/  F2FP.SATFINITE.E4M3.F32.PACK_AB_MERGE_C R43, R9, R8, RZ ;  /* 0x00000008092b723e */ /* 0x000fe200048070ff */
[----:B------:R-:W-:Y:S01]  /*8470*/  VIADD R8, R0, 0x9 ;  /* 0x0000000900087836 */ /* 0x000fe20000000000 */
[----:B------:R-:W-:Y:S02]  /*8480*/  SHF.R.S32.HI R49, RZ, 0x8, R49 ;  /* 0x00000008ff317819 */ /* 0x000fe40000011431 */
[C---:B------:R-:W-:Y:S01]  /*8490*/  LEA.HI.X.SX32 R7, R42.reuse, R2, 0x1, P3 ;  /* 0x000000022a077211 */ /* 0x040fe200018f0eff */
[----:B------:R-:W-:Y:S01]  /*84a0*/  VIADD R42, R42, UR4 ;  /* 0x000000042a2a7c36 */ /* 0x000fe20008000000 */
[----:B------:R-:W-:Y:S01]  /*84b0*/  PRMT R5, R43, 0x9910, RZ ;  /* 0x000099102b057816 */ /* 0x000fe200000000ff */
[----:B------:R-:W-:Y:S01]  /*84c0*/  @P6 STG.E.U8 desc[UR26][R40.64], R49 ;  /* 0x0000003128006986 */ /* 0x000fe2000c10111a */
[----:B------:R-:W-:Y:S01]  /*84d0*/  ISETP.LT.AND P1, PT, R44, UR19, !P0 ;  /* 0x000000132c007c0c */ /* 0x000fe2000c721270 */
[----:B------:R-:W-:Y:S01]  /*84e0*/  VIADD R9, R42, UR4 ;  /* 0x000000042a097c36 */ /* 0x000fe20008000000 */
[----:B------:R-:W-:Y:S01]  /*84f0*/  ISETP.LT.AND P3, PT, R4, UR19, !P0 ;  /* 0x0000001304007c0c */ /* 0x000fe2000c761270 */
[----:B------:R2:W-:Y:S01]  /*8500*/  @P2 STG.E.U8 desc[UR26][R6.64], R43 ;  /* 0x0000002b06002986 */ /* 0x0005e2000c10111a */
[----:B0-----:R-:W-:Y:S01]  /*8510*/  IMAD.MOV.U32 R39, RZ, RZ, R5 ;  /* 0x000000ffff277224 */ /* 0x001fe200078e0005 */
[----:B------:R-:W-:Y:S01]  /*8520*/  IADD3 R4, P2, PT, R42, R3, RZ ;  /* 0x000000032a047210 */ /* 0x000fe20007f5e0ff */
[----:B------:R-:W-:Y:S01]  /*8530*/  VIADD R36, R0, 0xb ;  /* 0x0000000b00247836 */ /* 0x000fe20000000000 */
[----:B------:R-:W-:Y:S01]  /*8540*/  F2FP.SATFINITE.E4M3.F32.PACK_AB_MERGE_C R37, R11, R10, RZ ;  /* 0x0000000a0b25723e */ /* 0x000fe200048070ff */
[----:B------:R-:W-:Y:S01]  /*8550*/  VIADD R10, R9, UR4 ;  /* 0x00000004090a7c36 */ /* 0x000fe20008000000 */
[----:B------:R-:W-:-:S02]  /*8560*/  LEA.HI.X.SX32 R5, R42, R2, 0x1, P2 ;  /* 0x000000022a057211 */ /* 0x000fc400010f0eff */
[----:B------:R-:W-:Y:S02]  /*8570*/  SHF.R.S32.HI R39, RZ, 0x8, R39 ;  /* 0x00000008ff277819 */ /* 0x000fe40000011427 */
[----:B------:R-:W-:Y:S01]  /*8580*/  ISETP.LT.AND P2, PT, R8, UR19, !P0 ;  /* 0x0000001308007c0c */ /* 0x000fe2000c741270 */
[----:B--2---:R-:W-:Y:S01]  /*8590*/  VIADD R6, R0, 0xa ;  /* 0x0000000a00067836 */ /* 0x004fe20000000000 */
[----:B------:R-:W-:Y:S01]  /*85a0*/  IADD3 R8, P6, PT, R9, R3, RZ ;  /* 0x0000000309087210 */ /* 0x000fe20007fde0ff */
[----:B------:R0:W-:Y:S01]  /*85b0*/  @P1 STG.E.U8 desc[UR26][R4.64], R39 ;  /* 0x0000002704001986 */ /* 0x0001e2000c10111a */
[----:B------:R-:W-:Y:S02]  /*85c0*/  PRMT R11, R37, 0x9910, RZ ;  /* 0x00009910250b7816 */ /* 0x000fe400000000ff */
[----:B------:R-:W-:Y:S02]  /*85d0*/  LEA.HI.X.SX32 R9, R9, R2, 0x1, P6 ;  /* 0x0000000209097211 */ /* 0x000fe400030f0eff */
[----:B------:R-:W-:-:S02]  /*85e0*/  ISETP.LT.AND P1, PT, R6, UR19, !P0 ;  /* 0x0000001306007c0c */ /* 0x000fc4000c721270 */
[-C--:B------:R-:W-:Y:S01]  /*85f0*/  IADD3 R6, P6, PT, R10, R3.reuse, RZ ;  /* 0x000000030a067210 */ /* 0x080fe20007fde0ff */
[----:B------:R2:W-:Y:S01]  /*8600*/  @P5 STG.E.U8 desc[UR26][R8.64], R37 ;  /* 0x0000002508005986 */ /* 0x0005e2000c10111a */
[----:B------:R-:W-:Y:S01]  /*8610*/  F2FP.SATFINITE.E4M3.F32.PACK_AB_MERGE_C R13, R13, R12, RZ ;  /* 0x0000000c0d0d723e */ /* 0x000fe200048070ff */
[----:B------:R-:W-:Y:S01]  /*8620*/  VIADD R12, R0, 0xc ;  /* 0x0000000c000c7836 */ /* 0x000fe20000000000 */
[C---:B------:R-:W-:Y:S01]  /*8630*/  LEA.HI.X.SX32 R7, R10.reuse, R2, 0x1, P6 ;  /* 0x000000020a077211 */ /* 0x040fe200030f0eff */
[----:B------:R-:W-:Y:S01]  /*8640*/  VIADD R10, R10, UR4 ;  /* 0x000000040a0a7c36 */ /* 0x000fe20008000000 */
[----:B0-----:R-:W-:Y:S02]  /*8650*/  SHF.R.S32.HI R39, RZ, 0x8, R11 ;  /* 0x00000008ff277819 */ /* 0x001fe4000001140b */
[----:B------:R-:W-:Y:S01]  /*8660*/  ISETP.LT.AND P5, PT, R36, UR19, !P0 ;  /* 0x0000001324007c0c */ /* 0x000fe2000c7a1270 */
[C---:B------:R-:W-:Y:S01]  /*8670*/  VIADD R11, R10.reuse, UR4 ;  /* 0x000000040a0b7c36 */ /* 0x040fe20008000000 */
[----:B------:R-:W-:Y:S01]  /*8680*/  PRMT R36, R13, 0x9910, RZ ;  /* 0x000099100d247816 */ /* 0x000fe200000000ff */
[----:B------:R0:W-:Y:S01]  /*8690*/  @P4 STG.E.U8 desc[UR26][R6.64], R39 ;  /* 0x0000002706004986 */ /* 0x0001e2000c10111a */
[----:B------:R-:W-:-:S02]  /*86a0*/  IADD3 R4, P4, PT, R10, R3, RZ ;  /* 0x000000030a047210 */ /* 0x000fc40007f9e0ff */
[CC--:B--2---:R-:W-:Y:S01]  /*86b0*/  IADD3 R8, P6, PT, R11.reuse, R3.reuse, RZ ;  /* 0x000000030b087210 */ /* 0x0c4fe20007fde0ff */
[----:B------:R-:W-:Y:S01]  /*86c0*/  IMAD.MOV.U32 R37, RZ, RZ, R36 ;  /* 0x000000ffff257224 */ /* 0x000fe200078e0024 */
[-C--:B------:R-:W-:Y:S01]  /*86d0*/  LEA.HI.X.SX32 R5, R10, R2.reuse, 0x1, P4 ;  /* 0x000000020a057211 */ /* 0x080fe200020f0eff */
[----:B------:R-:W-:Y:S01]  /*86e0*/  VIADD R10, R0, 0xd ;  /* 0x0000000d000a7836 */ /* 0x000fe20000000000 */
[C---:B------:R-:W-:Y:S01]  /*86f0*/  LEA.HI.X.SX32 R9, R11.reuse, R2, 0x1, P6 ;  /* 0x000000020b097211 */ /* 0x040fe200030f0eff */
[----:B------:R-:W-:Y:S01]  /*8700*/  VIADD R11, R11, UR4 ;  /* 0x000000040b0b7c36 */ /* 0x000fe20008000000 */
[----:B------:R-:W-:Y:S01]  /*8710*/  F2FP.SATFINITE.E4M3.F32.PACK_AB_MERGE_C R15, R15, R14, RZ ;  /* 0x0000000e0f0f723e */ /* 0x000fe200048070ff */
[----:B------:R2:W-:Y:S01]  /*8720*/  @P3 STG.E.U8 desc[UR26][R4.64], R13 ;  /* 0x0000000d04003986 */ /* 0x0005e2000c10111a */
[----:B------:R-:W-:Y:S02]  /*8730*/  SHF.R.S32.HI R37, RZ, 0x8, R37 ;  /* 0x00000008ff257819 */ /* 0x000fe40000011425 */
[----:B------:R-:W-:Y:S01]  /*8740*/  ISETP.LT.AND P3, PT, R10, UR19, !P0 ;  /* 0x000000130a007c0c */ /* 0x000fe2000c761270 */
[----:B------:R-:W-:Y:S01]  /*8750*/  VIADD R10, R11, UR4 ;  /* 0x000000040b0a7c36 */ /* 0x000fe20008000000 */
[----:B------:R-:W-:Y:S01]  /*8760*/  PRMT R14, R15, 0x9910, RZ ;  /* 0x000099100f0e7816 */ /* 0x000fe200000000ff */
[----:B------:R3:W-:Y:S01]  /*8770*/  @P2 STG.E.U8 desc[UR26][R8.64], R37 ;  /* 0x0000002508002986 */ /* 0x0007e2000c10111a */
[----:B0-----:R-:W-:-:S02]  /*8780*/  IADD3 R6, P2, PT, R11, R3, RZ ;  /* 0x000000030b067210 */ /* 0x001fc40007f5e0ff */
[----:B------:R-:W-:Y:S01]  /*8790*/  F2FP.SATFINITE.E4M3.F32.PACK_AB_MERGE_C R17, R17, R16, RZ ;  /* 0x000000101111723e */ /* 0x000fe200048070ff */
[----:B------:R-:W-:Y:S01]  /*87a0*/  VIADD R16, R0, 0x1e ;  /* 0x0000001e00107836 */ /* 0x000fe20000000000 */
[-C--:B------:R-:W-:Y:S01]  /*87b0*/  LEA.HI.X.SX32 R7, R11, R2.reuse, 0x1, P2 ;  /* 0x000000020b077211 */ /* 0x080fe200010f0eff */
[----:B--2---:R-:W-:Y:S01]  /*87c0*/  IMAD.MOV.U32 R13, RZ, RZ, R14 ;  /* 0x000000ffff0d7224 */ /* 0x004fe200078e000e */
[----:B------:R-:W-:Y:S01]  /*87d0*/  IADD3 R4, P6, PT, R10, R3, RZ ;  /* 0x000000030a047210 */ /* 0x000fe20007fde0ff */
[----:B------:R-:W-:Y:S01]  /*87e0*/  VIADD R11, R0, 0xf ;  /* 0x0000000f000b7836 */ /* 0x000fe20000000000 */
[----:B------:R-:W-:Y:S01]  /*87f0*/  PRMT R14, R17, 0x9910, RZ ;  /* 0x00009910110e7816 */ /* 0x000fe200000000ff */
[----:B------:R0:W-:Y:S01]  /*8800*/  @P1 STG.E.U8 desc[UR26][R6.64], R15 ;  /* 0x0000000f06001986 */ /* 0x0001e2000c10111a */
[C---:B------:R-:W-:Y:S01]  /*8810*/  LEA.HI.X.SX32 R5, R10.reuse, R2, 0x1, P6 ;  /* 0x000000020a057211 */ /* 0x040fe200030f0eff */
[----:B------:R-:W-:Y:S01]  /*8820*/  VIADD R10, R10, UR4 ;  /* 0x000000040a0a7c36 */ /* 0x000fe20008000000 */
[----:B------:R-:W-:-:S02]  /*8830*/  SHF.R.S32.HI R13, RZ, 0x8, R13 ;  /* 0x00000008ff0d7819 */ /* 0x000fc4000001140d */
[----:B------:R-:W-:Y:S01]  /*8840*/  ISETP.LT.AND P1, PT, R11, UR19, !P0 ;  /* 0x000000130b007c0c */ /* 0x000fe2000c721270 */
[----:B------:R-:W-:Y:S01]  /*8850*/  VIADD R11, R10, UR4 ;  /* 0x000000040a0b7c36 */ /* 0x000fe20008000000 */
[----:B------:R-:W-:Y:S01]  /*8860*/  ISETP.LT.AND P4, PT, R12, UR19, !P0 ;  /* 0x000000130c007c0c */ /* 0x000fe2000c781270 */
[----:B------:R2:W-:Y:S01]  /*8870*/  @P5 STG.E.U8 desc[UR26][R4.64], R13 ;  /* 0x0000000d04005986 */ /* 0x0005e2000c10111a */
[-C--:B---3--:R-:W-:Y:S01]  /*8880*/  IADD3 R8, P5, PT, R10, R3.reuse, RZ ;  /* 0x000000030a087210 */ /* 0x088fe20007fbe0ff */
[----:B------:R-:W-:Y:S01]  /*8890*/  VIADD R12, R0, 0xe ;  /* 0x0000000e000c7836 */ /* 0x000fe20000000000 */
[----:B------:R-:W-:Y:S02]  /*88a0*/  F2FP.SATFINITE.E4M3.F32.PACK_AB_MERGE_C R19, R19, R18, RZ ;  /* 0x000000121313723e */ /* 0x000fe400048070ff */
[----:B------:R-:W-:Y:S01]  /*88b0*/  LEA.HI.X.SX32 R9, R10, R2, 0x1, P5 ;  /* 0x000000020a097211 */ /* 0x000fe200028f0eff */
[----:B------:R-:W-:Y:S01]  /*88c0*/  IMAD.MOV.U32 R10, RZ, RZ, R14 ;  /* 0x000000ffff0a7224 */ /* 0x000fe200078e000e */
[----:B0-----:R-:W-:-:S02]  /*88d0*/  IADD3 R6, P6, PT, R11, R3, RZ ;  /* 0x000000030b067210 */ /* 0x001fc40007fde0ff */
[----:B------:R-:W-:Y:S02]  /*88e0*/  PRMT R14, R19, 0x9910, RZ ;  /* 0x00009910130e7816 */ /* 0x000fe400000000ff */
[C---:B------:R-:W-:Y:S01]  /*88f0*/  LEA.HI.X.SX32 R7, R11.reuse, R2, 0x1, P6 ;  /* 0x000000020b077211 */ /* 0x040fe200030f0eff */
[----:B------:R-:W-:Y:S01]  /*8900*/  VIADD R11, R11, UR4 ;  /* 0x000000040b0b7c36 */ /* 0x000fe20008000000 */
[----:B--2---:R-:W-:Y:S01]  /*8910*/  SHF.R.S32.HI R13, RZ, 0x8, R10 ;  /* 0x00000008ff0d7819 */ /* 0x004fe2000001140a */
[----:B------:R0:W-:Y:S01]  /*8920*/  @P4 STG.E.U8 desc[UR26][R8.64], R17 ;  /* 0x0000001108004986 */ /* 0x0001e2000c10111a */
[----:B------:R-:W-:Y:S01]  /*8930*/  ISETP.LT.AND P2, PT, R12, UR19, !P0 ;  /* 0x000000130c007c0c */ /* 0x000fe2000c741270 */
[----:B------:R-:W-:Y:S01]  /*8940*/  VIADD R10, R11, UR4 ;  /* 0x000000040b0a7c36 */ /* 0x000fe20008000000 */
[----:B------:R-:W-:Y:S01]  /*8950*/  F2FP.SATFINITE.E4M3.F32.PACK_AB_MERGE_C R21, R21, R20, RZ ;  /* 0x000000141515723e */ /* 0x000fe200048070ff */
[----:B------:R2:W-:Y:S01]  /*8960*/  @P3 STG.E.U8 desc[UR26][R6.64], R13 ;  /* 0x0000000d06003986 */ /* 0x0005e2000c10111a */
[----:B------:R-:W-:Y:S01]  /*8970*/  IADD3 R4, P3, PT, R11, R3, RZ ;  /* 0x000000030b047210 */ /* 0x000fe20007f7e0ff */
[----:B------:R-:W-:Y:S01]  /*8980*/  VIADD R12, R0, 0x10 ;  /* 0x00000010000c7836 */ /* 0x000fe20000000000 */
[----:B------:R-:W-:-:S02]  /*8990*/  F2FP.SATFINITE.E4M3.F32.PACK_AB_MERGE_C R23, R23, R22, RZ ;  /* 0x000000161717723e */ /* 0x000fc400048070ff */
[-C--:B------:R-:W-:Y:S01]  /*89a0*/  LEA.HI.X.SX32 R5, R11, R2.reuse, 0x1, P3 ;  /* 0x000000020b057211 */ /* 0x080fe200018f0eff */
[----:B------:R-:W-:Y:S01]  /*89b0*/  IMAD.MOV.U32 R11, RZ, RZ, R14 ;  /* 0x000000ffff0b7224 */ /* 0x000fe200078e000e */
[----:B------:R-:W-:Y:S01]  /*89c0*/  ISETP.LT.AND P5, PT, R12, UR19, !P0 ;  /* 0x000000130c007c0c */ /* 0x000fe2000c7a1270 */
[----:B------:R-:W-:Y:S01]  /*89d0*/  VIADD R12, R0, 0x11 ;  /* 0x00000011000c7836 */ /* 0x000fe20000000000 */
[C---:B0-----:R-:W-:Y:S01]  /*89e0*/  IADD3 R8, P6, PT, R10.reuse, R3, RZ ;  /* 0x000000030a087210 */ /* 0x041fe20007fde0ff */
[----:B------:R0:W-:Y:S01]  /*89f0*/  @P2 STG.E.U8 desc[UR26][R4.64], R19 ;  /* 0x0000001304002986 */ /* 0x0001e2000c10111a */
[----:B------:R-:W-:Y:S02]  /*8a00*/  PRMT R14, R21, 0x9910, RZ ;  /* 0x00009910150e7816 */ /* 0x000fe400000000ff */
[C---:B------:R-:W-:Y:S01]  /*8a10*/  LEA.HI.X.SX32 R9, R10.reuse, R2, 0x1, P6 ;  /* 0x000000020a097211 */ /* 0x040fe200030f0eff */
[----:B------:R-:W-:Y:S01]  /*8a20*/  VIADD R10, R10, UR4 ;  /* 0x000000040a0a7c36 */ /* 0x000fe20008000000 */
[----:B--2---:R-:W-:-:S02]  /*8a30*/  SHF.R.S32.HI R13, RZ, 0x8, R11 ;  /* 0x00000008ff0d7819 */ /* 0x004fc4000001140b */
[----:B------:R-:W-:Y:S01]  /*8a40*/  ISETP.LT.AND P4, PT, R12, UR19, !P0 ;  /* 0x000000130c007c0c */ /* 0x000fe2000c781270 */
[C---:B------:R-:W-:Y:S01]  /*8a50*/  VIADD R11, R10.reuse, UR4 ;  /* 0x000000040a0b7c36 */ /* 0x040fe20008000000 */
[----:B------:R-:W-:Y:S01]  /*8a60*/  F2FP.SATFINITE.E4M3.F32.PACK_AB_MERGE_C R25, R25, R24, RZ ;  /* 0x000000181919723e */ /* 0x000fe200048070ff */
[----:B------:R2:W-:Y:S01]  /*8a70*/  @P1 STG.E.U8 desc[UR26][R8.64], R13 ;  /* 0x0000000d08001986 */ /* 0x0005e2000c10111a */
[-C--:B------:R-:W-:Y:S01]  /*8a80*/  IADD3 R6, P1, PT, R10, R3.reuse, RZ ;  /* 0x000000030a067210 */ /* 0x080fe20007f3e0ff */
[----:B------:R-:W-:Y:S01]  /*8a90*/  VIADD R12, R0, 0x12 ;  /* 0x00000012000c7836 */ /* 0x000fe20000000000 */
[C---:B0-----:R-:W-:Y:S02]  /*8aa0*/  IADD3 R4, P6, PT, R11.reuse, R3, RZ ;  /* 0x000000030b047210 */ /* 0x041fe40007fde0ff */
[-C--:B------:R-:W-:Y:S01]  /*8ab0*/  LEA.HI.X.SX32 R7, R10, R2.reuse, 0x1, P1 ;  /* 0x000000020a077211 */ /* 0x080fe200008f0eff */
[----:B------:R-:W-:Y:S01]  /*8ac0*/  IMAD.MOV.U32 R10, RZ, RZ, R14 ;  /* 0x000000ffff0a7224 */ /* 0x000fe200078e000e */
[C---:B------:R-:W-:Y:S01]  /*8ad0*/  LEA.HI.X.SX32 R5, R11.reuse, R2, 0x1, P6 ;  /* 0x000000020b057211 */ /* 0x040fe200030f0eff */
[----:B------:R-:W-:Y:S01]  /*8ae0*/  VIADD R11, R11, UR4 ;  /* 0x000000040b0b7c36 */ /* 0x000fe20008000000 */
[----:B------:R-:W-:Y:S01]  /*8af0*/  ISETP.LT.AND P3, PT, R12, UR19, !P0 ;  /* 0x000000130c007c0c */ /* 0x000fe2000c761270 */
[----:B------:R-:W-:Y:S01]  /*8b00*/  VIADD R12, R0, 0x13 ;  /* 0x00000013000c7836 */ /* 0x000fe20000000000 */
[----:B------:R0:W-:Y:S01]  /*8b10*/  @P5 STG.E.U8 desc[UR26][R6.64], R21 ;  /* 0x0000001506005986 */ /* 0x0001e2000c10111a */
[----:B--2---:R-:W-:Y:S01]  /*8b20*/  SHF.R.S32.HI R13, RZ, 0x8, R10 ;  /* 0x00000008ff0d7819 */ /* 0x004fe2000001140a */
[----:B------:R-:W-:Y:S01]  /*8b30*/  VIADD R10, R11, UR4 ;  /* 0x000000040b0a7c36 */ /* 0x000fe20008000000 */
[----:B------:R-:W-:-:S02]  /*8b40*/  PRMT R14, R23, 0x9910, RZ ;  /* 0x00009910170e7816 */ /* 0x000fc400000000ff */
[----:B------:R-:W-:Y:S01]  /*8b50*/  ISETP.LT.AND P2, PT, R12, UR19, !P0 ;  /* 0x000000130c007c0c */ /* 0x000fe2000c741270 */
[----:B------:R2:W-:Y:S01]  /*8b60*/  @P4 STG.E.U8 desc[UR26][R4.64], R13 ;  /* 0x0000000d04004986 */ /* 0x0005e2000c10111a */
[-C--:B------:R-:W-:Y:S01]  /*8b70*/  IADD3 R8, P4, PT, R11, R3.reuse, RZ ;  /* 0x000000030b087210 */ /* 0x080fe20007f9e0ff */
[----:B------:R-:W-:Y:S01]  /*8b80*/  VIADD R12, R0, 0x14 ;  /* 0x00000014000c7836 */ /* 0x000fe20000000000 */
[----:B------:R-:W-:Y:S02]  /*8b90*/  F2FP.SATFINITE.E4M3.F32.PACK_AB_MERGE_C R27, R27, R26, RZ ;  /* 0x0000001a1b1b723e */ /* 0x000fe400048070ff */
[-C--:B------:R-:W-:Y:S01]  /*8ba0*/  LEA.HI.X.SX32 R9, R11, R2.reuse, 0x1, P4 ;  /* 0x000000020b097211 */ /* 0x080fe200020f0eff */
[----:B------:R-:W-:Y:S01]  /*8bb0*/  IMAD.MOV.U32 R11, RZ, RZ, R14 ;  /* 0x000000ffff0b7224 */ /* 0x000fe200078e000e */
[-C--:B0-----:R-:W-:Y:S02]  /*8bc0*/  IADD3 R6, P6, PT, R10, R3.reuse, RZ ;  /* 0x000000030a067210 */ /* 0x081fe40007fde0ff */
[----:B------:R-:W-:Y:S01]  /*8bd0*/  ISETP.LT.AND P1, PT, R12, UR19, !P0 ;  /* 0x000000130c007c0c */ /* 0x000fe2000c721270 */
[----:B------:R-:W-:Y:S01]  /*8be0*/  VIADD R12, R0, 0x15 ;  /* 0x00000015000c7836 */ /* 0x000fe20000000000 */
[C---:B------:R-:W-:Y:S01]  /*8bf0*/  LEA.HI.X.SX32 R7, R10.reuse, R2, 0x1, P6 ;  /* 0x000000020a077211 */ /* 0x040fe200030f0eff */
[----:B------:R-:W-:Y:S01]  /*8c00*/  VIADD R10, R10, UR4 ;  /* 0x000000040a0a7c36 */ /* 0x000fe20008000000 */
[----:B--2---:R-:W-:Y:S01]  /*8c10*/  SHF.R.S32.HI R13, RZ, 0x8, R11 ;  /* 0x00000008ff0d7819 */ /* 0x004fe2000001140b */
[----:B------:R0:W-:Y:S01]  /*8c20*/  @P3 STG.E.U8 desc[UR26][R8.64], R23 ;  /* 0x0000001708003986 */ /* 0x0001e2000c10111a */
[----:B------:R-:W-:Y:S01]  /*8c30*/  PRMT R14, R25, 0x9910, RZ ;  /* 0x00009910190e7816 */ /* 0x000fe200000000ff */
[----:B------:R-:W-:Y:S01]  /*8c40*/  VIADD R11, R10, UR4 ;  /* 0x000000040a0b7c36 */ /* 0x000fe20008000000 */
[----:B------:R-:W-:Y:S01]  /*8c50*/  ISETP.LT.AND P5, PT, R12, UR19, !P0 ;  /* 0x000000130c007c0c */ /* 0x000fe2000c7a1270 */
        /* <DEDUP_REMOVED lines=8> */
[----:B0-----:R-:W-:Y:S01]  /*8ce0*/  IADD3 R8, P6, PT, R11, R3, RZ ;  /* 0x000000030b087210 */ /* 0x001fe20007fde0ff */
[----:B------:R0:W-:Y:S01]  /*8cf0*/  @P1 STG.E.U8 desc[UR26][R4.64], R25 ;  /* 0x0000001904001986 */ /* 0x0001e2000c10111a */
[----:B------:R-:W-:Y:S02]  /*8d00*/  PRMT R14, R27, 0x9910, RZ ;  /* 0x000099101b0e7816 */ /* 0x000fe400000000ff */
[C---:B------:R-:W-:Y:S01]  /*8d10*/  LEA.HI.X.SX32 R9, R11.reuse, R2, 0x1, P6 ;  /* 0x000000020b097211 */ /* 0x040fe200030f0eff */
[----:B------:R-:W-:Y:S01]  /*8d20*/  VIADD R11, R11, UR4 ;  /* 0x000000040b0b7c36 */ /* 0x000fe20008000000 */
[----:B--2---:R-:W-:-:S02]  /*8d30*/  SHF.R.S32.HI R13, RZ, 0x8, R10 ;  /* 0x00000008ff0d7819 */ /* 0x004fc4000001140a */
[----:B------:R-:W-:Y:S01]  /*8d40*/  ISETP.LT.AND P3, PT, R12, UR19, !P0 ;  /* 0x000000130c007c0c */ /* 0x000fe2000c761270 */
[----:B------:R-:W-:Y:S01]  /*8d50*/  VIADD R10, R11, UR4 ;  /* 0x000000040b0a7c36 */ /* 0x000fe20008000000 */
[----:B------:R-:W-:Y:S01]  /*8d60*/  PRMT R15, R29, 0x9910, RZ ;  /* 0x000099101d0f7816 */ /* 0x000fe200000000ff */
[----:B------:R2:W-:Y:S01]  /*8d70*/  @P5 STG.E.U8 desc[UR26][R8.64], R13 ;  /* 0x0000000d08005986 */ /* 0x0005e2000c10111a */
[CC--:B------:R-:W-:Y:S01]  /*8d80*/  IADD3 R6, P5, PT, R11.reuse, R3.reuse, RZ ;  /* 0x000000030b067210 */ /* 0x0c0fe20007fbe0ff */
[----:B------:R-:W-:Y:S01]  /*8d90*/  VIADD R12, R0, 0x18 ;  /* 0x00000018000c7836 */ /* 0x000fe20000000000 */
[CC--:B0-----:R-:W-:Y:S02]  /*8da0*/  IADD3 R4, P6, PT, R10.reuse, R3.reuse, RZ ;  /* 0x000000030a047210 */ /* 0x0c1fe40007fde0ff */
[-C--:B------:R-:W-:Y:S01]  /*8db0*/  LEA.HI.X.SX32 R7, R11, R2.reuse, 0x1, P5 ;  /* 0x000000020b077211 */ /* 0x080fe200028f0eff */
[----:B------:R-:W-:Y:S01]  /*8dc0*/  IMAD.MOV.U32 R11, RZ, RZ, R14 ;  /* 0x000000ffff0b7224 */ /* 0x000fe200078e000e */
[CC--:B------:R-:W-:Y:S01]  /*8dd0*/  LEA.HI.X.SX32 R5, R10.reuse, R2.reuse, 0x1, P6 ;  /* 0x000000020a057211 */ /* 0x0c0fe200030f0eff */
[----:B------:R-:W-:Y:S01]  /*8de0*/  VIADD R10, R10, UR4 ;  /* 0x000000040a0a7c36 */ /* 0x000fe20008000000 */
[----:B------:R-:W-:Y:S01]  /*8df0*/  ISETP.LT.AND P2, PT, R12, UR19, !P0 ;  /* 0x000000130c007c0c */ /* 0x000fe2000c741270 */
[C---:B------:R-:W-:Y:S01]  /*8e00*/  VIADD R12, R0.reuse, 0x19 ;  /* 0x00000019000c7836 */ /* 0x040fe20000000000 */
[----:B------:R0:W-:Y:S01]  /*8e10*/  @P4 STG.E.U8 desc[UR26][R6.64], R27 ;  /* 0x0000001b06004986 */ /* 0x0001e2000c10111a */
[----:B--2---:R-:W-:Y:S01]  /*8e20*/  SHF.R.S32.HI R13, RZ, 0x8, R11 ;  /* 0x00000008ff0d7819 */ /* 0x004fe2000001140b */
[----:B------:R-:W-:Y:S01]  /*8e30*/  VIADD R9, R0, 0x1c ;  /* 0x0000001c00097836 */ /* 0x000fe20000000000 */
[C---:B------:R-:W-:Y:S01]  /*8e40*/  IADD3 R8, P6, PT, R10.reuse, R3, RZ ;  /* 0x000000030a087210 */ /* 0x040fe20007fde0ff */
[----:B------:R-:W-:Y:S01]  /*8e50*/  VIADD R11, R10, UR4 ;  /* 0x000000040a0b7c36 */ /* 0x000fe20008000000 */
[----:B------:R-:W-:Y:S01]  /*8e60*/  ISETP.LT.AND P1, PT, R12, UR19, !P0 ;  /* 0x000000130c007c0c */ /* 0x000fe2000c721270 */
[----:B------:R2:W-:Y:S01]  /*8e70*/  @P3 STG.E.U8 desc[UR26][R4.64], R13 ;  /* 0x0000000d04003986 */ /* 0x0005e2000c10111a */
[----:B------:R-:W-:Y:S01]  /*8e80*/  ISETP.LT.AND P3, PT, R9, UR19, !P0 ;  /* 0x0000001309007c0c */ /* 0x000fe2000c761270 */
[----:B------:R-:W-:Y:S01]  /*8e90*/  VIADD R12, R0, 0x1a ;  /* 0x0000001a000c7836 */ /* 0x000fe20000000000 */
[----:B------:R-:W-:Y:S01]  /*8ea0*/  LEA.HI.X.SX32 R9, R10, R2, 0x1, P6 ;  /* 0x000000020a097211 */ /* 0x000fe200030f0eff */
[----:B------:R-:W-:Y:S01]  /*8eb0*/  VIADD R10, R0, 0x1d ;  /* 0x0000001d000a7836 */ /* 0x000fe20000000000 */
[----:B------:R-:W-:-:S02]  /*8ec0*/  SHF.R.S32.HI R15, RZ, 0x8, R15 ;  /* 0x00000008ff0f7819 */ /* 0x000fc4000001140f */
[CC--:B0-----:R-:W-:Y:S01]  /*8ed0*/  IADD3 R6, P6, PT, R11.reuse, R3.reuse, RZ ;  /* 0x000000030b067210 */ /* 0x0c1fe20007fde0ff */
[----:B------:R0:W-:Y:S01]  /*8ee0*/  @P2 STG.E.U8 desc[UR26][R8.64], R29 ;  /* 0x0000001d08002986 */ /* 0x0001e2000c10111a */
[----:B------:R-:W-:Y:S01]  /*8ef0*/  ISETP.LT.AND P5, PT, R12, UR19, !P0 ;  /* 0x000000130c007c0c */ /* 0x000fe2000c7a1270 */
[----:B------:R-:W-:Y:S01]  /*8f00*/  VIADD R12, R0, 0x1b ;  /* 0x0000001b000c7836 */ /* 0x000fe20000000000 */
[C---:B------:R-:W-:Y:S01]  /*8f10*/  LEA.HI.X.SX32 R7, R11.reuse, R2, 0x1, P6 ;  /* 0x000000020b077211 */ /* 0x040fe200030f0eff */
[----:B--2---:R-:W-:Y:S01]  /*8f20*/  VIADD R5, R11, UR4 ;  /* 0x000000040b057c36 */ /* 0x004fe20008000000 */
[----:B------:R-:W-:Y:S02]  /*8f30*/  ISETP.LT.AND P2, PT, R10, UR19, !P0 ;  /* 0x000000130a007c0c */ /* 0x000fe4000c741270 */
[----:B------:R-:W-:Y:S01]  /*8f40*/  ISETP.LT.AND P4, PT, R12, UR19, !P0 ;  /* 0x000000130c007c0c */ /* 0x000fe2000c781270 */
[C---:B------:R-:W-:Y:S01]  /*8f50*/  VIADD R11, R5.reuse, UR4 ;  /* 0x00000004050b7c36 */ /* 0x040fe20008000000 */
[----:B------:R-:W-:Y:S01]  /*8f60*/  IADD3 R4, P6, PT, R5, R3, RZ ;  /* 0x0000000305047210 */ /* 0x000fe20007fde0ff */
[----:B------:R2:W-:Y:S01]  /*8f70*/  @P1 STG.E.U8 desc[UR26][R6.64], R15 ;  /* 0x0000000f06001986 */ /* 0x0005e2000c10111a */
[----:B------:R-:W-:Y:S01]  /*8f80*/  F2FP.SATFINITE.E4M3.F32.PACK_AB_MERGE_C R31, R31, R30, RZ ;  /* 0x0000001e1f1f723e */ /* 0x000fe200048070ff */
[----:B------:R-:W-:Y:S01]  /*8f90*/  VIADD R13, R11, UR4 ;  /* 0x000000040b0d7c36 */ /* 0x000fe20008000000 */
[----:B------:R-:W-:-:S02]  /*8fa0*/  LEA.HI.X.SX32 R5, R5, R2, 0x1, P6 ;  /* 0x0000000205057211 */ /* 0x000fc400030f0eff */
[-C--:B------:R-:W-:Y:S01]  /*8fb0*/  IADD3 R10, P1, PT, R11, R3.reuse, RZ ;  /* 0x000000030b0a7210 */ /* 0x080fe20007f3e0ff */
[C---:B------:R-:W-:Y:S01]  /*8fc0*/  VIADD R14, R13.reuse, UR4 ;  /* 0x000000040d0e7c36 */ /* 0x040fe20008000000 */
[-C--:B------:R-:W-:Y:S01]  /*8fd0*/  IADD3 R12, P6, PT, R13, R3.reuse, RZ ;  /* 0x000000030d0c7210 */ /* 0x080fe20007fde0ff */
[----:B------:R3:W-:Y:S01]  /*8fe0*/  @P5 STG.E.U8 desc[UR26][R4.64], R31 ;  /* 0x0000001f04005986 */ /* 0x0007e2000c10111a */
[-C--:B------:R-:W-:Y:S01]  /*8ff0*/  LEA.HI.X.SX32 R11, R11, R2.reuse, 0x1, P1 ;  /* 0x000000020b0b7211 */ /* 0x080fe200008f0eff */
[----:B0-----:R-:W-:Y:S01]  /*9000*/  VIADD R9, R14, UR4 ;  /* 0x000000040e097c36 */ /* 0x001fe20008000000 */
[----:B------:R-:W-:Y:S01]  /*9010*/  LEA.HI.X.SX32 R13, R13, R2, 0x1, P6 ;  /* 0x000000020d0d7211 */ /* 0x000fe200030f0eff */
[----:B--2---:R-:W-:Y:S01]  /*9020*/  VIADD R15, R0, 0x1f ;  /* 0x0000001f000f7836 */ /* 0x004fe20000000000 */
[----:B------:R-:W-:Y:S01]  /*9030*/  IADD3 R6, P6, PT, R14, R3, RZ ;  /* 0x000000030e067210 */ /* 0x000fe20007fde0ff */
[----:B------:R-:W-:Y:S01]  /*9040*/  VIADD R0, R9, UR4 ;  /* 0x0000000409007c36 */ /* 0x000fe20008000000 */
[----:B------:R-:W-:-:S02]  /*9050*/  ISETP.LT.AND P1, PT, R16, UR19, !P0 ;  /* 0x0000001310007c0c */ /* 0x000fc4000c721270 */
[-C--:B------:R-:W-:Y:S02]  /*9060*/  LEA.HI.X.SX32 R7, R14, R2.reuse, 0x1, P6 ;  /* 0x000000020e077211 */ /* 0x080fe400030f0eff */
[-C--:B------:R-:W-:Y:S02]  /*9070*/  IADD3 R8, P6, PT, R9, R3.reuse, RZ ;  /* 0x0000000309087210 */ /* 0x080fe40007fde0ff */
[----:B------:R-:W-:Y:S02]  /*9080*/  ISETP.LT.AND P0, PT, R15, UR19, !P0 ;  /* 0x000000130f007c0c */ /* 0x000fe4000c701270 */
[----:B------:R-:W-:Y:S02]  /*9090*/  PRMT R15, R31, 0x9910, RZ ;  /* 0x000099101f0f7816 */ /* 0x000fe400000000ff */
[----:B------:R-:W-:Y:S02]  /*90a0*/  LEA.HI.X.SX32 R9, R9, R2, 0x1, P6 ;  /* 0x0000000209097211 */ /* 0x000fe400030f0eff */
[----:B------:R-:W-:Y:S01]  /*90b0*/  IADD3 R14, P6, PT, R0, R3, RZ ;  /* 0x00000003000e7210 */ /* 0x000fe20007fde0ff */
[----:B------:R-:W-:Y:S01]  /*90c0*/  IMAD.MOV.U32 R3, RZ, RZ, R15 ;  /* 0x000000ffff037224 */ /* 0x000fe200078e000f */
[----:B------:R-:W-:-:S02]  /*90d0*/  F2FP.SATFINITE.E4M3.F32.PACK_AB_MERGE_C R33, R33, R32, RZ ;  /* 0x000000202121723e */ /* 0x000fc400048070ff */
[----:B------:R-:W-:Y:S02]  /*90e0*/  F2FP.SATFINITE.E4M3.F32.PACK_AB_MERGE_C R35, R35, R34, RZ ;  /* 0x000000222323723e */ /* 0x000fe400048070ff */
[----:B------:R-:W-:Y:S02]  /*90f0*/  PRMT R17, R33, 0x9910, RZ ;  /* 0x0000991021117816 */ /* 0x000fe400000000ff */
[----:B------:R-:W-:Y:S02]  /*9100*/  SHF.R.S32.HI R3, RZ, 0x8, R3 ;  /* 0x00000008ff037819 */ /* 0x000fe40000011403 */
[----:B------:R-:W-:Y:S02]  /*9110*/  PRMT R19, R35, 0x9910, RZ ;  /* 0x0000991023137816 */ /* 0x000fe400000000ff */
[----:B------:R-:W-:Y:S01]  /*9120*/  SHF.R.S32.HI R17, RZ, 0x8, R17 ;  /* 0x00000008ff117819 */ /* 0x000fe20000011411 */
[----:B------:R3:W-:Y:S01]  /*9130*/  @P4 STG.E.U8 desc[UR26][R10.64], R3 ;  /* 0x000000030a004986 */ /* 0x0007e2000c10111a */
[----:B------:R-:W-:-:S02]  /*9140*/  LEA.HI.X.SX32 R15, R0, R2, 0x1, P6 ;  /* 0x00000002000f7211 */ /* 0x000fc400030f0eff */
[----:B------:R-:W-:Y:S01]  /*9150*/  SHF.R.S32.HI R19, RZ, 0x8, R19 ;  /* 0x00000008ff137819 */ /* 0x000fe20000011413 */
[----:B------:R3:W-:Y:S04]  /*9160*/  @P3 STG.E.U8 desc[UR26][R12.64], R33 ;  /* 0x000000210c003986 */ /* 0x0007e8000c10111a */
[----:B------:R3:W-:Y:S04]  /*9170*/  @P2 STG.E.U8 desc[UR26][R6.64], R17 ;  /* 0x0000001106002986 */ /* 0x0007e8000c10111a */
[----:B------:R3:W-:Y:S04]  /*9180*/  @P1 STG.E.U8 desc[UR26][R8.64], R35 ;  /* 0x0000002308001986 */ /* 0x0007e8000c10111a */
[----:B------:R3:W-:Y:S01]  /*9190*/  @P0 STG.E.U8 desc[UR26][R14.64], R19 ;  /* 0x000000130e000986 */ /* 0x0007e2000c10111a */
[----:B-1----:R-:W-:Y:S06]  /*91a0*/  BAR.SYNC.DEFER_BLOCKING 0x0 ;  /* 0x0000000000007b1d */ /* 0x002fec0000010000 */
[----:B------:R-:W-:Y:S05]  /*91b0*/  BRA.U UP0, `(.L_x_13) ;  /* 0x00000001009c7547 */ /* 0x000fea000b800000 */
[----:B------:R-:W0:Y:S01]  /*91c0*/  S2UR UR5, SR_CgaCtaId ;  /* 0x00000000000579c3 */ /* 0x000e220000008800 */
[----:B------:R-:W-:Y:S01]  /*91d0*/  NOP ;  /* 0x0000000000007918 */ /* 0x000fe20000000000 */
[----:B------:R-:W-:Y:S01]  /*91e0*/  UMOV UR4, 0x50 ;  /* 0x0000005000047882 */ /* 0x000fe20000000000 */
[----:B------:R-:W-:Y:S02]  /*91f0*/  IMAD.U32 R0, RZ, RZ, UR12 ;  /* 0x0000000cff007e24 */ /* 0x000fe4000f8e00ff */
[----:B---3--:R-:W-:-:S03]  /*9200*/  IMAD.MOV.U32 R3, RZ, RZ, 0x1 ;  /* 0x00000001ff037424 */ /* 0x008fc600078e00ff */
[----:B------:R-:W-:-:S04]  /*9210*/  LOP3.LUT R0, R0, 0xffff, RZ, 0xc0, !PT ;  /* 0x0000ffff00007812 */ /* 0x000fc800078ec0ff */
[----:B------:R-:W-:-:S05]  /*9220*/  SHF.R.U32.HI R0, RZ, 0x5, R0 ;  /* 0x00000005ff007819 */ /* 0x000fca0000011600 */
[----:B------:R-:W-:Y:S01]  /*9230*/  VIADD R2, R0, 0x10 ;  /* 0x0000001000027836 */ /* 0x000fe20000000000 */
[----:B------:R-:W-:Y:S01]  /*9240*/  SHF.L.U32 R0, R3, R0, RZ ;  /* 0x0000000003007219 */ /* 0x000fe200000006ff */
[----:B0-----:R-:W-:-:S03]  /*9250*/  ULEA UR6, UR5, UR4, 0x18 ;  /* 0x0000000405067291 */ /* 0x001fc6000f8ec0ff */
[----:B------:R-:W-:-:S04]  /*9260*/  SHF.L.U32 R3, R3, R2, RZ ;  /* 0x0000000203037219 */ /* 0x000fc800000006ff */
[----:B------:R-:W-:Y:S02]  /*9270*/  LOP3.LUT R0, R3, R0, RZ, 0xfc, !PT ;  /* 0x0000000003007212 */ /* 0x000fe400078efcff */
[----:B------:R-:W0:Y:S02]  /*9280*/  LDS R5, [UR6] ;  /* 0x00000006ff057984 */ /* 0x000e240008000800 */
[C---:B------:R-:W-:Y:S02]  /*9290*/  LOP3.LUT R2, R0.reuse, 0xffff, RZ, 0xc0, !PT ;  /* 0x0000ffff00027812 */ /* 0x040fe400078ec0ff */
[----:B0-----:R-:W-:-:S04]  /*92a0*/  LOP3.LUT R3, R0, 0xffff, R5, 0x80, !PT ;  /* 0x0000ffff00037812 */ /* 0x001fc800078e8005 */
[----:B------:R-:W-:-:S13]  /*92b0*/  ISETP.NE.AND P0, PT, R3, R2, PT ;  /* 0x000000020300720c */ /* 0x000fda0003f05270 */
[----:B------:R-:W-:Y:S05]  /*92c0*/  @P0 BRA `(.L_x_14) ;  /* 0x0000000000500947 */ /* 0x000fea0003800000 */
[----:B------:R-:W-:Y:S02]  /*92d0*/  SHF.R.U32.HI R5, RZ, 0x10, R5 ;  /* 0x00000010ff057819 */ /* 0x000fe40000011605 */
[----:B------:R-:W-:-:S04]  /*92e0*/  SHF.R.U32.HI R2, RZ, 0x10, R0 ;  /* 0x00000010ff027819 */ /* 0x000fc80000011600 */
[----:B------:R-:W-:-:S04]  /*92f0*/  LOP3.LUT R5, R5, R2, RZ, 0xc0, !PT ;  /* 0x0000000205057212 */ /* 0x000fc800078ec0ff */
[----:B------:R-:W-:-:S13]  /*9300*/  ISETP.NE.AND P0, PT, R5, R2, PT ;  /* 0x000000020500720c */ /* 0x000fda0003f05270 */
[----:B------:R-:W-:Y:S05]  /*9310*/  @P0 BRA `(.L_x_15) ;  /* 0x0000000000300947 */ /* 0x000fea0003800000 */
[----:B------:R-:W-:Y:S01]  /*9320*/  R2UR UR4, R0 ;  /* 0x00000000000472ca */ /* 0x000fe200000e0000 */
[----:B------:R-:W-:Y:S01]  /*9330*/  VOTEU.ANY UR5, UPT, PT ;  /* 0x0000000000057886 */ /* 0x000fe200038e0100 */
[----:B------:R-:W0:Y:S01]  /*9340*/  S2R R0, SR_LANEID ;  /* 0x0000000000007919 */ /* 0x000e220000000000 */
[----:B------:R-:W-:-:S10]  /*9350*/  UFLO.U32 UR5, UR5 ;  /* 0x00000005000572bd */ /* 0x000fd400080e0000 */
[----:B------:R-:W-:-:S06]  /*9360*/  ULOP3.LUT UR4, URZ, UR4, URZ, 0x33, !UPT ;  /* 0x00000004ff047292 */ /* 0x000fcc000f8e33ff */
[----:B------:R-:W-:-:S04]  /*9370*/  IMAD.U32 R2, RZ, RZ, UR4 ;  /* 0x00000004ff027e24 */ /* 0x000fc8000f8e00ff */
[----:B------:R-:W1:Y:S02]  /*9380*/  REDUX UR7, R2 ;  /* 0x00000000020773c4 */ /* 0x000e640000000000 */
[----:B------:R2:W-:Y:S01]  /*9390*/  UTCATOMSWS.AND URZ, UR4 ;  /* 0x0000000400ff79e3 */ /* 0x0005e20008000000 */
[----:B0-----:R-:W-:Y:S01]  /*93a0*/  ISETP.EQ.U32.AND P0, PT, R0, UR5, PT ;  /* 0x0000000500007c0c */ /* 0x001fe2000bf02070 */
[----:B-1----:R-:W-:-:S12]  /*93b0*/  IMAD.U32 R0, RZ, RZ, UR7 ;  /* 0x00000007ff007e24 */ /* 0x002fd8000f8e00ff */
[----:B------:R2:W-:Y:S01]  /*93c0*/  @P0 ATOMS.AND RZ, [UR6], R0 ;  /* 0x00000000ffff098c */ /* 0x0005e2000a800006 */
[----:B------:R-:W-:Y:S05]  /*93d0*/  BRA `(.L_x_13) ;  /* 0x0000000000147947 */ /* 0x000fea0003800000 */
.L_x_15:
[----:B------:R-:W-:-:S07]  /*93e0*/  MOV R2, 0x9400 ;  /* 0x0000940000027802 */ /* 0x000fce0000000f00 */
[----:B------:R-:W-:Y:S05]  /*93f0*/  CALL.REL.NOINC `($__internal_0_$__cuda_sm10x_tcgen05_guardrail_trap_col_being_dealloced_not_returned_by_alloc) ;  /* 0x00000000002c7944 */ /* 0x000fea0003c00000 */
[----:B------:R-:W-:Y:S05]  /*9400*/  BRA `(.L_x_13) ;  /* 0x0000000000087947 */ /* 0x000fea0003800000 */
.L_x_14:
[----:B------:R-:W-:-:S07]  /*9410*/  MOV R2, 0x9430 ;  /* 0x0000943000027802 */ /* 0x000fce0000000f00 */
[----:B------:R-:W-:Y:S05]  /*9420*/  CALL.REL.NOINC `($__internal_2_$__cuda_sm10x_tcgen05_guardrail_trap_unallocated_columns_being_dealloced) ;  /* 0x0000000000387944 */ /* 0x000fea0003c00000 */
.L_x_13:
[----:B------:R-:W-:Y:S01]  /*9430*/  NOP ;  /* 0x0000000000007918 */ /* 0x000fe20000000000 */
[----:B--2---:R-:W-:Y:S05]  /*9440*/  EXIT ;  /* 0x000000000000794d */ /* 0x004fea0003800000 */
.L_x_8:
[----:B------:R-:W0:Y:S02]  /*9450*/  SYNCS.PHASECHK.TRANS64.TRYWAIT P3, [UR10], R43 ;  /* 0x0000002bff0075a7 */ /* 0x000e24000806110a */
[----:B0-----:R-:W-:Y:S05]  /*9460*/  @!P3 BRA `(.L_x_8) ;  /* 0xfffffffc00f8b947 */ /* 0x001fea000383ffff */
[----:B------:R-:W-:Y:S05]  /*9470*/  BRA `(.L_x_16) ;  /* 0xffffffc000d87947 */ /* 0x000fea000383ffff */
.L_x_12:
[----:B------:R-:W2:Y:S02]  /*9480*/  SYNCS.PHASECHK.TRANS64.TRYWAIT P0, [UR10], R2 ;  /* 0x00000002ff0075a7 */ /* 0x000ea4000800110a */
[----:B--2---:R-:W-:Y:S05]  /*9490*/  @!P0 BRA `(.L_x_12) ;  /* 0xfffffffc00f88947 */ /* 0x004fea000383ffff */
[----:B------:R-:W-:Y:S05]  /*94a0*/  BRA `(.L_x_11) ;  /* 0xffffffec002c7947 */ /* 0x000fea000383ffff */
        .weak           $__internal_0_$__cuda_sm10x_tcgen05_guardrail_trap_col_being_dealloced_not_returned_by_alloc
        .type           $__internal_0_$__cuda_sm10x_tcgen05_guardrail_trap_col_being_dealloced_not_returned_by_alloc,@function
        .size           $__internal_0_$__cuda_sm10x_tcgen05_guardrail_trap_col_being_dealloced_not_returned_by_alloc,($__internal_1_$__cuda_sm10x_tcgen05_guardrail_trap_phase_invalid_during_alloc - $__internal_0_$__cuda_sm10x_tcgen05_guardrail_trap_col_being_dealloced_not_returned_by_alloc)
$__internal_0_$__cuda_sm10x_tcgen05_guardrail_trap_col_being_dealloced_not_returned_by_alloc:
[----:B------:R-:W-:Y:S05]  /*94b0*/  BPT.TRAP 0x1 ;  /* 0x000000040000795c */ /* 0x000fea0000300000 */
[----:B------:R-:W-:-:S04]  /*94c0*/  IMAD.MOV.U32 R3, RZ, RZ, 0x0 ;  /* 0x00000000ff037424 */ /* 0x000fc800078e00ff */
[----:B------:R-:W-:Y:S05]  /*94d0*/  RET.REL.NODEC R2 `(matmul_kernel) ;  /* 0xffffff6802c87950 */ /* 0x000fea0003c3ffff */
        .weak           $__internal_1_$__cuda_sm10x_tcgen05_guardrail_trap_phase_invalid_during_alloc
        .type           $__internal_1_$__cuda_sm10x_tcgen05_guardrail_trap_phase_invalid_during_alloc,@function
        .size           $__internal_1_$__cuda_sm10x_tcgen05_guardrail_trap_phase_invalid_during_alloc,($__internal_2_$__cuda_sm10x_tcgen05_guardrail_trap_unallocated_columns_being_dealloced - $__internal_1_$__cuda_sm10x_tcgen05_guardrail_trap_phase_invalid_during_alloc)
$__internal_1_$__cuda_sm10x_tcgen05_guardrail_trap_phase_invalid_during_alloc:
[----:B------:R-:W-:Y:S05]  /*94e0*/  BPT.TRAP 0x1 ;  /* 0x000000040000795c */ /* 0x000fea0000300000 */
[----:B------:R-:W-:-:S04]  /*94f0*/  IMAD.MOV.U32 R5, RZ, RZ, 0x0 ;  /* 0x00000000ff057424 */ /* 0x000fc800078e00ff */
[----:B------:R-:W-:Y:S05]  /*9500*/  RET.REL.NODEC R4 `(matmul_kernel) ;  /* 0xffffff6804bc7950 */ /* 0x000fea0003c3ffff */
        .weak           $__internal_2_$__cuda_sm10x_tcgen05_guardrail_trap_unallocated_columns_being_dealloced
        .type           $__internal_2_$__cuda_sm10x_tcgen05_guardrail_trap_unallocated_columns_being_dealloced,@function
        .size           $__internal_2_$__cuda_sm10x_tcgen05_guardrail_trap_unallocated_columns_being_dealloced,(.L_x_20 - $__internal_2_$__cuda_sm10x_tcgen05_guardrail_trap_unallocated_columns_being_dealloced)
$__internal_2_$__cuda_sm10x_tcgen05_guardrail_trap_unallocated_columns_being_dealloced:
[----:B------:R-:W-:Y:S05]  /*9510*/  BPT.TRAP 0x1 ;  /* 0x000000040000795c */ /* 0x000fea0000300000 */
[----:B------:R-:W-:-:S04]  /*9520*/  IMAD.MOV.U32 R3, RZ, RZ, 0x0 ;  /* 0x00000000ff037424 */ /* 0x000fc800078e00ff */
[----:B------:R-:W-:Y:S05]  /*9530*/  RET.REL.NODEC R2 `(matmul_kernel) ;  /* 0xffffff6802b07950 */ /* 0x000fea0003c3ffff */
.L_x_17:
[----:B------:R-:W-:-:S00]  /*9540*/  BRA `(.L_x_17) ;  /* 0xfffffffc00fc7947 */ /* 0x000fc0000383ffff */
[----:B------:R-:W-:-:S00]  /*9550*/  NOP ;  /* 0x0000000000007918 */ /* 0x000fc00000000000 */
        /* <DEDUP_REMOVED lines=10> */
.L_x_20:


//--------------------- .nv.shared.matmul_kernel  --------------------------
	.section	.nv.shared.matmul_kernel,"aw",@nobits
	.sectionflags	@""
	.align	16
	.zero		1024


//--------------------- .nv.shared.reserved.0     --------------------------
	.section	.nv.shared.reserved.0,"aw",@nobits
	.align	8
	.weak		__nv_reservedSMEM_offset_0_alias
	.size		__nv_reservedSMEM_offset_0_alias, 0, 64
	.other		__nv_reservedSMEM_offset_0_alias,@"STO_CUDA_RESERVED_SHARED STV_DEFAULT"
__nv_reservedSMEM_offset_0_alias:
	.zero		0
.nv.shared.reserved.0:
	.zero		64
	.weak		__nv_reservedSMEM_allocation_phase
	.type		__nv_reservedSMEM_allocation_phase,@object
	.size		__nv_reservedSMEM_allocation_phase,(.L_0 - __nv_reservedSMEM_allocation_phase)
__nv_reservedSMEM_allocation_phase:
	.zero		1
.L_0:
	.zero		7
	.weak		__nv_reservedSMEM_devtool_atexit_pc
	.type		__nv_reservedSMEM_devtool_atexit_pc,@object
	.size		__nv_reservedSMEM_devtool_atexit_pc,(__nv_reservedSMEM_allocation_mask - __nv_reservedSMEM_devtool_atexit_pc)
__nv_reservedSMEM_devtool_atexit_pc:
	.zero		8
	.weak		__nv_reservedSMEM_allocation_mask
	.type		__nv_reservedSMEM_allocation_mask,@object
	.size		__nv_reservedSMEM_allocation_mask,(.L_2 - __nv_reservedSMEM_allocation_mask)
__nv_reservedSMEM_allocation_mask:
	.zero		4
.L_2:


//--------------------- .nv.constant0.matmul_kernel --------------------------
	.section	.nv.constant0.matmul_kernel,"a",@progbits
	.sectionflags	@""
	.align	4
.nv.constant0.matmul_kernel:
	.zero		976


//--------------------- SYMBOLS --------------------------

	.type		.nv.reservedSmem.offset0,@object
	.size		.nv.reservedSmem.offset0,0x4
	.type		.nv.reservedSmem.cap,@object
	.size		.nv.reservedSmem.cap,0x4
